//
// Generated by NVIDIA NVVM Compiler
//
// Compiler Build ID: CL-36424714
// Cuda compilation tools, release 13.0, V13.0.88
// Based on NVVM 20.0.0
//

.version 9.0
.target sm_100
.address_size 64

	// .globl	_Z24apply_blur_filter_kernelPiS_S_iS_ii

.visible .entry _Z24apply_blur_filter_kernelPiS_S_iS_ii(
	.param .u64 .ptr .align 1 _Z24apply_blur_filter_kernelPiS_S_iS_ii_param_0,
	.param .u64 .ptr .align 1 _Z24apply_blur_filter_kernelPiS_S_iS_ii_param_1,
	.param .u64 .ptr .align 1 _Z24apply_blur_filter_kernelPiS_S_iS_ii_param_2,
	.param .u32 _Z24apply_blur_filter_kernelPiS_S_iS_ii_param_3,
	.param .u64 .ptr .align 1 _Z24apply_blur_filter_kernelPiS_S_iS_ii_param_4,
	.param .u32 _Z24apply_blur_filter_kernelPiS_S_iS_ii_param_5,
	.param .u32 _Z24apply_blur_filter_kernelPiS_S_iS_ii_param_6
)
{
	.reg .pred 	%p<39>;
	.reg .b32 	%r<258>;
	.reg .b32 	%f<5>;
	.reg .b64 	%rd<28>;
	.reg .b64 	%fd<5>;

	ld.param.u64 	%rd9, [_Z24apply_blur_filter_kernelPiS_S_iS_ii_param_0];
	ld.param.u64 	%rd6, [_Z24apply_blur_filter_kernelPiS_S_iS_ii_param_1];
	ld.param.u64 	%rd7, [_Z24apply_blur_filter_kernelPiS_S_iS_ii_param_2];
	ld.param.u32 	%r67, [_Z24apply_blur_filter_kernelPiS_S_iS_ii_param_3];
	ld.param.u64 	%rd8, [_Z24apply_blur_filter_kernelPiS_S_iS_ii_param_4];
	ld.param.u32 	%r68, [_Z24apply_blur_filter_kernelPiS_S_iS_ii_param_5];
	ld.param.u32 	%r69, [_Z24apply_blur_filter_kernelPiS_S_iS_ii_param_6];
	cvta.to.global.u64 	%rd1, %rd9;
	mov.u32 	%r70, %tid.y;
	mov.u32 	%r71, %ntid.y;
	mov.u32 	%r72, %ctaid.y;
	mad.lo.s32 	%r1, %r71, %r72, %r70;
	mov.u32 	%r73, %tid.x;
	mov.u32 	%r74, %ntid.x;
	mov.u32 	%r75, %ctaid.x;
	mad.lo.s32 	%r2, %r74, %r75, %r73;
	setp.ge.s32 	%p1, %r1, %r69;
	setp.lt.s32 	%p2, %r2, 0;
	setp.ge.s32 	%p3, %r2, %r68;
	or.pred  	%p4, %p1, %p3;
	or.pred  	%p5, %p4, %p2;
	@%p5 bra 	$L__BB0_36;
	cvta.to.global.u64 	%rd10, %rd6;
	mad.lo.s32 	%r76, %r68, %r1, %r2;
	mul.wide.s32 	%rd11, %r76, 4;
	add.s64 	%rd2, %rd1, %rd11;
	ld.global.u32 	%r77, [%rd2];
	add.s64 	%rd3, %rd10, %rd11;
	st.global.u32 	[%rd3], %r77;
	setp.lt.s32 	%p6, %r1, %r67;
	@%p6 bra 	$L__BB0_17;
	mul.hi.u32 	%r78, %r69, -858993459;
	shr.u32 	%r79, %r78, 3;
	sub.s32 	%r80, %r79, %r67;
	setp.ge.s32 	%p7, %r1, %r80;
	@%p7 bra 	$L__BB0_17;
	setp.lt.s32 	%p8, %r2, %r67;
	sub.s32 	%r81, %r68, %r67;
	setp.ge.s32 	%p9, %r2, %r81;
	or.pred  	%p10, %p8, %p9;
	@%p10 bra 	$L__BB0_17;
	neg.s32 	%r3, %r67;
	setp.lt.s32 	%p11, %r67, 0;
	mov.b32 	%r235, 0;
	@%p11 bra 	$L__BB0_16;
	shl.b32 	%r84, %r67, 1;
	and.b32  	%r4, %r84, 14;
	and.b32  	%r5, %r84, 6;
	and.b32  	%r6, %r84, 2147483632;
	and.b32  	%r7, %r67, 1;
	mov.b32 	%r235, 0;
	mov.u32 	%r232, %r3;
$L__BB0_6:
	setp.lt.u32 	%p12, %r67, 8;
	add.s32 	%r85, %r232, %r1;
	mad.lo.s32 	%r10, %r85, %r68, %r2;
	mov.u32 	%r236, %r3;
	@%p12 bra 	$L__BB0_9;
	mov.u32 	%r236, %r3;
$L__BB0_8:
	.pragma "nounroll";
	add.s32 	%r86, %r10, %r236;
	mul.wide.s32 	%rd12, %r86, 4;
	add.s64 	%rd13, %rd1, %rd12;
	ld.global.u32 	%r87, [%rd13];
	add.s32 	%r88, %r87, %r235;
	ld.global.u32 	%r89, [%rd13+4];
	add.s32 	%r90, %r89, %r88;
	ld.global.u32 	%r91, [%rd13+8];
	add.s32 	%r92, %r91, %r90;
	ld.global.u32 	%r93, [%rd13+12];
	add.s32 	%r94, %r93, %r92;
	ld.global.u32 	%r95, [%rd13+16];
	add.s32 	%r96, %r95, %r94;
	ld.global.u32 	%r97, [%rd13+20];
	add.s32 	%r98, %r97, %r96;
	ld.global.u32 	%r99, [%rd13+24];
	add.s32 	%r100, %r99, %r98;
	ld.global.u32 	%r101, [%rd13+28];
	add.s32 	%r102, %r101, %r100;
	ld.global.u32 	%r103, [%rd13+32];
	add.s32 	%r104, %r103, %r102;
	ld.global.u32 	%r105, [%rd13+36];
	add.s32 	%r106, %r105, %r104;
	ld.global.u32 	%r107, [%rd13+40];
	add.s32 	%r108, %r107, %r106;
	ld.global.u32 	%r109, [%rd13+44];
	add.s32 	%r110, %r109, %r108;
	ld.global.u32 	%r111, [%rd13+48];
	add.s32 	%r112, %r111, %r110;
	ld.global.u32 	%r113, [%rd13+52];
	add.s32 	%r114, %r113, %r112;
	ld.global.u32 	%r115, [%rd13+56];
	add.s32 	%r116, %r115, %r114;
	ld.global.u32 	%r117, [%rd13+60];
	add.s32 	%r235, %r117, %r116;
	add.s32 	%r236, %r236, 16;
	add.s32 	%r118, %r236, %r67;
	setp.ne.s32 	%p13, %r118, %r6;
	@%p13 bra 	$L__BB0_8;
$L__BB0_9:
	setp.lt.u32 	%p14, %r4, 7;
	@%p14 bra 	$L__BB0_11;
	add.s32 	%r119, %r10, %r236;
	mul.wide.s32 	%rd14, %r119, 4;
	add.s64 	%rd15, %rd1, %rd14;
	ld.global.u32 	%r120, [%rd15];
	add.s32 	%r121, %r120, %r235;
	ld.global.u32 	%r122, [%rd15+4];
	add.s32 	%r123, %r122, %r121;
	ld.global.u32 	%r124, [%rd15+8];
	add.s32 	%r125, %r124, %r123;
	ld.global.u32 	%r126, [%rd15+12];
	add.s32 	%r127, %r126, %r125;
	ld.global.u32 	%r128, [%rd15+16];
	add.s32 	%r129, %r128, %r127;
	ld.global.u32 	%r130, [%rd15+20];
	add.s32 	%r131, %r130, %r129;
	ld.global.u32 	%r132, [%rd15+24];
	add.s32 	%r133, %r132, %r131;
	ld.global.u32 	%r134, [%rd15+28];
	add.s32 	%r235, %r134, %r133;
	add.s32 	%r236, %r236, 8;
$L__BB0_11:
	setp.lt.u32 	%p15, %r5, 3;
	@%p15 bra 	$L__BB0_13;
	add.s32 	%r135, %r10, %r236;
	mul.wide.s32 	%rd16, %r135, 4;
	add.s64 	%rd17, %rd1, %rd16;
	ld.global.u32 	%r136, [%rd17];
	add.s32 	%r137, %r136, %r235;
	ld.global.u32 	%r138, [%rd17+4];
	add.s32 	%r139, %r138, %r137;
	ld.global.u32 	%r140, [%rd17+8];
	add.s32 	%r141, %r140, %r139;
	ld.global.u32 	%r142, [%rd17+12];
	add.s32 	%r235, %r142, %r141;
	add.s32 	%r236, %r236, 4;
$L__BB0_13:
	setp.eq.s32 	%p16, %r7, 0;
	add.s32 	%r143, %r10, %r236;
	mul.wide.s32 	%rd18, %r143, 4;
	add.s64 	%rd4, %rd1, %rd18;
	ld.global.u32 	%r144, [%rd4];
	add.s32 	%r235, %r144, %r235;
	@%p16 bra 	$L__BB0_15;
	ld.global.u32 	%r145, [%rd4+4];
	add.s32 	%r146, %r145, %r235;
	ld.global.u32 	%r147, [%rd4+8];
	add.s32 	%r235, %r147, %r146;
$L__BB0_15:
	add.s32 	%r28, %r232, 1;
	setp.ne.s32 	%p17, %r232, %r67;
	mov.u32 	%r232, %r28;
	@%p17 bra 	$L__BB0_6;
$L__BB0_16:
	shl.b32 	%r148, %r67, 1;
	mad.lo.s32 	%r149, %r148, %r148, %r148;
	add.s32 	%r150, %r148, %r149;
	or.b32  	%r151, %r150, 1;
	div.s32 	%r152, %r235, %r151;
	st.global.u32 	[%rd3], %r152;
$L__BB0_17:
	cvt.rn.f64.u32 	%fd1, %r1;
	cvt.rn.f64.u32 	%fd2, %r69;
	cvt.rn.f64.s32 	%fd3, %r67;
	fma.rn.f64 	%fd4, %fd2, 0d3FECCCCCCCCCCCCD, %fd3;
	setp.gtu.f64 	%p18, %fd4, %fd1;
	sub.s32 	%r153, %r69, %r67;
	setp.ge.s32 	%p19, %r1, %r153;
	or.pred  	%p20, %p18, %p19;
	@%p20 bra 	$L__BB0_32;
	setp.lt.s32 	%p21, %r2, %r67;
	sub.s32 	%r154, %r68, %r67;
	setp.ge.s32 	%p22, %r2, %r154;
	or.pred  	%p23, %p21, %p22;
	@%p23 bra 	$L__BB0_32;
	neg.s32 	%r30, %r67;
	setp.lt.s32 	%p24, %r67, 0;
	mov.b32 	%r249, 0;
	@%p24 bra 	$L__BB0_31;
	shl.b32 	%r157, %r67, 1;
	and.b32  	%r31, %r157, 14;
	and.b32  	%r32, %r157, 6;
	and.b32  	%r33, %r67, 1;
	and.b32  	%r158, %r157, -16;
	neg.s32 	%r34, %r158;
	sub.s32 	%r35, %r2, %r67;
	mov.b32 	%r249, 0;
	mov.u32 	%r244, %r30;
$L__BB0_21:
	setp.lt.u32 	%p25, %r67, 8;
	add.s32 	%r159, %r244, %r1;
	mul.lo.s32 	%r38, %r159, %r68;
	add.s32 	%r39, %r38, %r2;
	mov.u32 	%r250, %r30;
	@%p25 bra 	$L__BB0_24;
	add.s32 	%r245, %r35, %r38;
	mov.u32 	%r246, %r34;
	mov.u32 	%r250, %r30;
$L__BB0_23:
	.pragma "nounroll";
	mul.wide.s32 	%rd19, %r245, 4;
	add.s64 	%rd20, %rd1, %rd19;
	ld.global.u32 	%r160, [%rd20];
	add.s32 	%r161, %r160, %r249;
	ld.global.u32 	%r162, [%rd20+4];
	add.s32 	%r163, %r162, %r161;
	ld.global.u32 	%r164, [%rd20+8];
	add.s32 	%r165, %r164, %r163;
	ld.global.u32 	%r166, [%rd20+12];
	add.s32 	%r167, %r166, %r165;
	ld.global.u32 	%r168, [%rd20+16];
	add.s32 	%r169, %r168, %r167;
	ld.global.u32 	%r170, [%rd20+20];
	add.s32 	%r171, %r170, %r169;
	ld.global.u32 	%r172, [%rd20+24];
	add.s32 	%r173, %r172, %r171;
	ld.global.u32 	%r174, [%rd20+28];
	add.s32 	%r175, %r174, %r173;
	ld.global.u32 	%r176, [%rd20+32];
	add.s32 	%r177, %r176, %r175;
	ld.global.u32 	%r178, [%rd20+36];
	add.s32 	%r179, %r178, %r177;
	ld.global.u32 	%r180, [%rd20+40];
	add.s32 	%r181, %r180, %r179;
	ld.global.u32 	%r182, [%rd20+44];
	add.s32 	%r183, %r182, %r181;
	ld.global.u32 	%r184, [%rd20+48];
	add.s32 	%r185, %r184, %r183;
	ld.global.u32 	%r186, [%rd20+52];
	add.s32 	%r187, %r186, %r185;
	ld.global.u32 	%r188, [%rd20+56];
	add.s32 	%r189, %r188, %r187;
	ld.global.u32 	%r190, [%rd20+60];
	add.s32 	%r249, %r190, %r189;
	add.s32 	%r250, %r250, 16;
	add.s32 	%r246, %r246, 16;
	add.s32 	%r245, %r245, 16;
	setp.ne.s32 	%p26, %r246, 0;
	@%p26 bra 	$L__BB0_23;
$L__BB0_24:
	setp.lt.u32 	%p27, %r31, 7;
	@%p27 bra 	$L__BB0_26;
	add.s32 	%r191, %r39, %r250;
	mul.wide.s32 	%rd21, %r191, 4;
	add.s64 	%rd22, %rd1, %rd21;
	ld.global.u32 	%r192, [%rd22];
	add.s32 	%r193, %r192, %r249;
	ld.global.u32 	%r194, [%rd22+4];
	add.s32 	%r195, %r194, %r193;
	ld.global.u32 	%r196, [%rd22+8];
	add.s32 	%r197, %r196, %r195;
	ld.global.u32 	%r198, [%rd22+12];
	add.s32 	%r199, %r198, %r197;
	ld.global.u32 	%r200, [%rd22+16];
	add.s32 	%r201, %r200, %r199;
	ld.global.u32 	%r202, [%rd22+20];
	add.s32 	%r203, %r202, %r201;
	ld.global.u32 	%r204, [%rd22+24];
	add.s32 	%r205, %r204, %r203;
	ld.global.u32 	%r206, [%rd22+28];
	add.s32 	%r249, %r206, %r205;
	add.s32 	%r250, %r250, 8;
$L__BB0_26:
	setp.lt.u32 	%p28, %r32, 3;
	@%p28 bra 	$L__BB0_28;
	add.s32 	%r207, %r39, %r250;
	mul.wide.s32 	%rd23, %r207, 4;
	add.s64 	%rd24, %rd1, %rd23;
	ld.global.u32 	%r208, [%rd24];
	add.s32 	%r209, %r208, %r249;
	ld.global.u32 	%r210, [%rd24+4];
	add.s32 	%r211, %r210, %r209;
	ld.global.u32 	%r212, [%rd24+8];
	add.s32 	%r213, %r212, %r211;
	ld.global.u32 	%r214, [%rd24+12];
	add.s32 	%r249, %r214, %r213;
	add.s32 	%r250, %r250, 4;
$L__BB0_28:
	setp.eq.s32 	%p29, %r33, 0;
	add.s32 	%r215, %r39, %r250;
	mul.wide.s32 	%rd25, %r215, 4;
	add.s64 	%rd5, %rd1, %rd25;
	ld.global.u32 	%r216, [%rd5];
	add.s32 	%r249, %r216, %r249;
	@%p29 bra 	$L__BB0_30;
	ld.global.u32 	%r217, [%rd5+4];
	add.s32 	%r218, %r217, %r249;
	ld.global.u32 	%r219, [%rd5+8];
	add.s32 	%r249, %r219, %r218;
$L__BB0_30:
	add.s32 	%r62, %r244, 1;
	setp.ne.s32 	%p30, %r244, %r67;
	mov.u32 	%r244, %r62;
	@%p30 bra 	$L__BB0_21;
$L__BB0_31:
	shl.b32 	%r220, %r67, 1;
	mad.lo.s32 	%r221, %r220, %r220, %r220;
	add.s32 	%r222, %r220, %r221;
	or.b32  	%r223, %r222, 1;
	div.s32 	%r224, %r249, %r223;
	st.global.u32 	[%rd3], %r224;
$L__BB0_32:
	bar.sync 	0;
	setp.eq.s32 	%p31, %r1, 0;
	add.s32 	%r225, %r69, -1;
	setp.ge.s32 	%p32, %r1, %r225;
	or.pred  	%p33, %p31, %p32;
	setp.lt.s32 	%p34, %r2, 1;
	or.pred  	%p35, %p34, %p33;
	add.s32 	%r226, %r68, -1;
	setp.ge.s32 	%p36, %r2, %r226;
	or.pred  	%p37, %p35, %p36;
	@%p37 bra 	$L__BB0_36;
	ld.global.u32 	%r257, [%rd3];
	ld.global.u32 	%r227, [%rd2];
	sub.s32 	%r228, %r257, %r227;
	cvt.rn.f32.s32 	%f1, %r228;
	cvta.to.global.u64 	%rd26, %rd8;
	ld.global.u32 	%r229, [%rd26];
	cvt.rn.f32.s32 	%f2, %r229;
	neg.f32 	%f3, %f1;
	max.f32 	%f4, %f1, %f3;
	setp.leu.f32 	%p38, %f4, %f2;
	@%p38 bra 	$L__BB0_35;
	cvta.to.global.u64 	%rd27, %rd7;
	atom.global.exch.b32 	%r230, [%rd27], 0;
	ld.global.u32 	%r257, [%rd3];
$L__BB0_35:
	st.global.u32 	[%rd2], %r257;
$L__BB0_36:
	ret;

}
	// .globl	_Z19sobel_filter_kernelPiS_ii
.visible .entry _Z19sobel_filter_kernelPiS_ii(
	.param .u64 .ptr .align 1 _Z19sobel_filter_kernelPiS_ii_param_0,
	.param .u64 .ptr .align 1 _Z19sobel_filter_kernelPiS_ii_param_1,
	.param .u32 _Z19sobel_filter_kernelPiS_ii_param_2,
	.param .u32 _Z19sobel_filter_kernelPiS_ii_param_3
)
{
	.reg .pred 	%p<20>;
	.reg .b32 	%r<52>;
	.reg .b32 	%f<7>;
	.reg .b64 	%rd<29>;

	ld.param.u64 	%rd3, [_Z19sobel_filter_kernelPiS_ii_param_0];
	ld.param.u64 	%rd4, [_Z19sobel_filter_kernelPiS_ii_param_1];
	ld.param.u32 	%r7, [_Z19sobel_filter_kernelPiS_ii_param_2];
	ld.param.u32 	%r8, [_Z19sobel_filter_kernelPiS_ii_param_3];
	cvta.to.global.u64 	%rd1, %rd4;
	cvta.to.global.u64 	%rd2, %rd3;
	mov.u32 	%r10, %ctaid.y;
	mov.u32 	%r11, %ntid.y;
	mov.u32 	%r12, %tid.y;
	mad.lo.s32 	%r13, %r10, %r11, %r12;
	mov.u32 	%r14, %ctaid.x;
	mov.u32 	%r15, %ntid.x;
	mov.u32 	%r16, %tid.x;
	mad.lo.s32 	%r17, %r14, %r15, %r16;
	setp.eq.s32 	%p1, %r13, 0;
	add.s32 	%r3, %r8, -1;
	setp.ge.s32 	%p2, %r13, %r3;
	or.pred  	%p3, %p1, %p2;
	setp.lt.s32 	%p4, %r17, 1;
	or.pred  	%p5, %p4, %p3;
	add.s32 	%r4, %r7, -1;
	setp.ge.s32 	%p6, %r17, %r4;
	or.pred  	%p7, %p5, %p6;
	@%p7 bra 	$L__BB1_4;
	add.s32 	%r20, %r13, -1;
	mul.lo.s32 	%r21, %r7, %r20;
	cvt.s64.s32 	%rd8, %r21;
	cvt.u64.u32 	%rd9, %r17;
	add.s64 	%rd10, %rd8, %rd9;
	shl.b64 	%rd11, %rd10, 2;
	add.s64 	%rd12, %rd2, %rd11;
	ld.global.u32 	%r22, [%rd12+-4];
	add.s32 	%r5, %r21, %r17;
	mul.wide.s32 	%rd13, %r5, 4;
	add.s64 	%rd14, %rd2, %rd13;
	ld.global.u32 	%r23, [%rd14];
	ld.global.u32 	%r24, [%rd14+4];
	shl.b32 	%r25, %r7, 1;
	add.s32 	%r26, %r21, %r25;
	cvt.s64.s32 	%rd15, %r26;
	add.s64 	%rd16, %rd15, %rd9;
	shl.b64 	%rd17, %rd16, 2;
	add.s64 	%rd18, %rd2, %rd17;
	ld.global.u32 	%r27, [%rd18+-4];
	add.s32 	%r28, %r26, %r17;
	mul.wide.s32 	%rd19, %r28, 4;
	add.s64 	%rd20, %rd2, %rd19;
	ld.global.u32 	%r29, [%rd20];
	ld.global.u32 	%r30, [%rd20+4];
	sub.s32 	%r31, %r26, %r7;
	cvt.s64.s32 	%rd21, %r31;
	add.s64 	%rd22, %rd21, %rd9;
	shl.b64 	%rd23, %rd22, 2;
	add.s64 	%rd24, %rd2, %rd23;
	ld.global.u32 	%r32, [%rd24+-4];
	ld.global.u32 	%r33, [%rd24+4];
	shl.b32 	%r34, %r33, 1;
	add.s32 	%r35, %r22, %r27;
	shl.b32 	%r36, %r32, 1;
	add.s32 	%r37, %r24, %r30;
	add.s32 	%r38, %r35, %r36;
	sub.s32 	%r39, %r37, %r38;
	add.s32 	%r40, %r39, %r34;
	cvt.rn.f32.s32 	%f1, %r40;
	shl.b32 	%r41, %r29, 1;
	shl.b32 	%r42, %r23, 1;
	add.s32 	%r43, %r22, %r24;
	add.s32 	%r44, %r42, %r43;
	sub.s32 	%r45, %r27, %r44;
	add.s32 	%r46, %r45, %r41;
	add.s32 	%r47, %r46, %r30;
	cvt.rn.f32.s32 	%f2, %r47;
	mul.f32 	%f3, %f1, %f1;
	fma.rn.f32 	%f4, %f2, %f2, %f3;
	sqrt.rn.f32 	%f5, %f4;
	mul.f32 	%f6, %f5, 0f3E800000;
	setp.leu.f32 	%p19, %f6, 0f42480000;
	@%p19 bra 	$L__BB1_3;
	add.s32 	%r50, %r5, %r7;
	mul.wide.s32 	%rd27, %r50, 4;
	add.s64 	%rd28, %rd1, %rd27;
	mov.b32 	%r51, 255;
	st.global.u32 	[%rd28], %r51;
	bra.uni 	$L__BB1_8;
$L__BB1_3:
	add.s32 	%r48, %r5, %r7;
	mul.wide.s32 	%rd25, %r48, 4;
	add.s64 	%rd26, %rd1, %rd25;
	mov.b32 	%r49, 0;
	st.global.u32 	[%rd26], %r49;
	bra.uni 	$L__BB1_8;
$L__BB1_4:
	setp.ne.s32 	%p8, %r13, 0;
	setp.ne.s32 	%p9, %r13, %r3;
	and.pred  	%p10, %p8, %p9;
	@%p10 bra 	$L__BB1_6;
	setp.gt.s32 	%p11, %r17, -1;
	setp.lt.s32 	%p12, %r17, %r7;
	and.pred  	%p13, %p11, %p12;
	@%p13 bra 	$L__BB1_7;
$L__BB1_6:
	setp.ge.s32 	%p14, %r13, %r3;
	setp.ne.s32 	%p15, %r17, 0;
	setp.ne.s32 	%p16, %r17, %r4;
	and.pred  	%p17, %p15, %p16;
	or.pred  	%p18, %p17, %p14;
	@%p18 bra 	$L__BB1_8;
$L__BB1_7:
	mad.lo.s32 	%r18, %r7, %r13, %r17;
	mul.wide.s32 	%rd5, %r18, 4;
	add.s64 	%rd6, %rd2, %rd5;
	ld.global.u32 	%r19, [%rd6];
	add.s64 	%rd7, %rd1, %rd5;
	st.global.u32 	[%rd7], %r19;
$L__BB1_8:
	ret;

}


// ===== COMPILED SASS (sm_100) =====

	.target	sm_100

	.elftype	@"ET_EXEC"


//--------------------- .note.nv.tkinfo           --------------------------
	.section	.note.nv.tkinfo,"",@"SHT_NOTE"
	.sectionflags	@"SHF_NOTE_NV_TKINFO"
	.tkinfo
        /*0018*/ 	.word	0x00000002
        /*0030*/ 	.string	""
        /*0030*/ 	.string	"ptxas"
        /*0030*/ 	.string	"Cuda compilation tools, release 13.0, V13.0.88"
        /*0030*/ 	.string	"Build cuda_13.0.r13.0/compiler.36424714_0"
        /*0030*/ 	.string	"-arch sm_100 -m 64 "



//--------------------- .note.nv.cuinfo           --------------------------
	.section	.note.nv.cuinfo,"",@"SHT_NOTE"
	.sectionflags	@"SHF_NOTE_NV_CUINFO"
        /*0018*/ 	.short	0x0002
        /*001a*/ 	.short	0x0064
        /*001c*/ 	.short	0x0082
	.zero		2


//--------------------- .nv.info                  --------------------------
	.section	.nv.info,"",@"SHT_CUDA_INFO"
	.align	4


	//----- nvinfo : EIATTR_REGCOUNT
	.align		4
        /*0000*/ 	.byte	0x04, 0x2f
        /*0002*/ 	.short	(.L_1 - .L_0)
	.align		4
.L_0:
        /*0004*/ 	.word	index@(_Z24apply_blur_filter_kernelPiS_S_iS_ii)
        /*0008*/ 	.word	0x00000020


	//----- nvinfo : EIATTR_FRAME_SIZE
	.align		4
.L_1:
        /*000c*/ 	.byte	0x04, 0x11
        /*000e*/ 	.short	(.L_3 - .L_2)
	.align		4
.L_2:
        /*0010*/ 	.word	index@(_Z24apply_blur_filter_kernelPiS_S_iS_ii)
        /*0014*/ 	.word	0x00000000


	//----- nvinfo : EIATTR_REGCOUNT
	.align		4
.L_3:
        /*0018*/ 	.byte	0x04, 0x2f
        /*001a*/ 	.short	(.L_5 - .L_4)
	.align		4
.L_4:
        /*001c*/ 	.word	index@(_Z19sobel_filter_kernelPiS_ii)
        /*0020*/ 	.word	0x00000016


	//----- nvinfo : EIATTR_FRAME_SIZE
	.align		4
.L_5:
        /*0024*/ 	.byte	0x04, 0x11
        /*0026*/ 	.short	(.L_7 - .L_6)
	.align		4
.L_6:
        /*0028*/ 	.word	index@($__internal_0_$__cuda_sm20_sqrt_rn_f32_slowpath)
        /*002c*/ 	.word	0x00000000


	//----- nvinfo : EIATTR_FRAME_SIZE
	.align		4
.L_7:
        /*0030*/ 	.byte	0x04, 0x11
        /*0032*/ 	.short	(.L_9 - .L_8)
	.align		4
.L_8:
        /*0034*/ 	.word	index@(_Z19sobel_filter_kernelPiS_ii)
        /*0038*/ 	.word	0x00000000


	//----- nvinfo : EIATTR_MIN_STACK_SIZE
	.align		4
.L_9:
        /*003c*/ 	.byte	0x04, 0x12
        /*003e*/ 	.short	(.L_11 - .L_10)
	.align		4
.L_10:
        /*0040*/ 	.word	index@(_Z19sobel_filter_kernelPiS_ii)
        /*0044*/ 	.word	0x00000000


	//----- nvinfo : EIATTR_MIN_STACK_SIZE
	.align		4
.L_11:
        /*0048*/ 	.byte	0x04, 0x12
        /*004a*/ 	.short	(.L_13 - .L_12)
	.align		4
.L_12:
        /*004c*/ 	.word	index@(_Z24apply_blur_filter_kernelPiS_S_iS_ii)
        /*0050*/ 	.word	0x00000000
.L_13:


//--------------------- .nv.compat                --------------------------
	.section	.nv.compat,"",@"SHT_CUDA_COMPAT_INFO"
	.align	4
        /*0000*/ 	.byte	0x02, 0x09, 0x00, 0x00, 0x02, 0x02, 0x01, 0x00, 0x02, 0x05, 0x05, 0x00, 0x03, 0x07, 0x01, 0x01
        /*0010*/ 	.byte	0x02, 0x03, 0x00, 0x00, 0x02, 0x06, 0x01, 0x00, 0x04, 0x0b, 0x08, 0x00, 0x01, 0x00, 0x00, 0x00
        /*0020*/ 	.byte	0x00, 0x00, 0x00, 0x00


//--------------------- .nv.info._Z19sobel_filter_kernelPiS_ii --------------------------
	.section	.nv.info._Z19sobel_filter_kernelPiS_ii,"",@"SHT_CUDA_INFO"
	.sectionflags	@""
	.align	4


	//----- nvinfo : EIATTR_CUDA_API_VERSION
	.align		4
        /*0000*/ 	.byte	0x04, 0x37
        /*0002*/ 	.short	(.L_15 - .L_14)
.L_14:
        /*0004*/ 	.word	0x00000082


	//----- nvinfo : EIATTR_KPARAM_INFO
	.align		4
.L_15:
        /*0008*/ 	.byte	0x04, 0x17
        /*000a*/ 	.short	(.L_17 - .L_16)
.L_16:
        /*000c*/ 	.word	0x00000000
        /*0010*/ 	.short	0x0003
        /*0012*/ 	.short	0x0014
        /*0014*/ 	.byte	0x00, 0xf0, 0x11, 0x00


	//----- nvinfo : EIATTR_KPARAM_INFO
	.align		4
.L_17:
        /*0018*/ 	.byte	0x04, 0x17
        /*001a*/ 	.short	(.L_19 - .L_18)
.L_18:
        /*001c*/ 	.word	0x00000000
        /*0020*/ 	.short	0x0002
        /*0022*/ 	.short	0x0010
        /*0024*/ 	.byte	0x00, 0xf0, 0x11, 0x00


	//----- nvinfo : EIATTR_KPARAM_INFO
	.align		4
.L_19:
        /*0028*/ 	.byte	0x04, 0x17
        /*002a*/ 	.short	(.L_21 - .L_20)
.L_20:
        /*002c*/ 	.word	0x00000000
        /*0030*/ 	.short	0x0001
        /*0032*/ 	.short	0x0008
        /*0034*/ 	.byte	0x00, 0xf5, 0x21, 0x00


	//----- nvinfo : EIATTR_KPARAM_INFO
	.align		4
.L_21:
        /*0038*/ 	.byte	0x04, 0x17
        /*003a*/ 	.short	(.L_23 - .L_22)
.L_22:
        /*003c*/ 	.word	0x00000000
        /*0040*/ 	.short	0x0000
        /*0042*/ 	.short	0x0000
        /*0044*/ 	.byte	0x00, 0xf5, 0x21, 0x00


	//----- nvinfo : EIATTR_SPARSE_MMA_MASK
	.align		4
.L_23:
        /*0048*/ 	.byte	0x03, 0x50
        /*004a*/ 	.short	0x0000


	//----- nvinfo : EIATTR_MAXREG_COUNT
	.align		4
        /*004c*/ 	.byte	0x03, 0x1b
        /*004e*/ 	.short	0x00ff


	//----- nvinfo : EIATTR_MERCURY_ISA_VERSION
	.align		4
        /*0050*/ 	.byte	0x03, 0x5f
        /*0052*/ 	.short	0x0101


	//----- nvinfo : EIATTR_VRC_CTA_INIT_COUNT
	.align		4
        /*0054*/ 	.byte	0x02, 0x4a
	.zero		1
	.zero		1


	//----- nvinfo : EIATTR_EXIT_INSTR_OFFSETS
	.align		4
        /*0058*/ 	.byte	0x04, 0x1c
        /*005a*/ 	.short	(.L_25 - .L_24)


	//   ....[0]....
.L_24:
        /*005c*/ 	.word	0x00000520


	//   ....[1]....
        /*0060*/ 	.word	0x00000580


	//   ....[2]....
        /*0064*/ 	.word	0x00000620


	//   ....[3]....
        /*0068*/ 	.word	0x000006b0


	//----- nvinfo : EIATTR_CRS_STACK_SIZE
	.align		4
.L_25:
        /*006c*/ 	.byte	0x04, 0x1e
        /*006e*/ 	.short	(.L_27 - .L_26)
.L_26:
        /*0070*/ 	.word	0x00000000


	//----- nvinfo : EIATTR_CBANK_PARAM_SIZE
	.align		4
.L_27:
        /*0074*/ 	.byte	0x03, 0x19
        /*0076*/ 	.short	0x0018


	//----- nvinfo : EIATTR_PARAM_CBANK
	.align		4
        /*0078*/ 	.byte	0x04, 0x0a
        /*007a*/ 	.short	(.L_29 - .L_28)
	.align		4
.L_28:
        /*007c*/ 	.word	index@(.nv.constant0._Z19sobel_filter_kernelPiS_ii)
        /*0080*/ 	.short	0x0380
        /*0082*/ 	.short	0x0018


	//----- nvinfo : EIATTR_SW_WAR
	.align		4
.L_29:
        /*0084*/ 	.byte	0x04, 0x36
        /*0086*/ 	.short	(.L_31 - .L_30)
.L_30:
        /*0088*/ 	.word	0x00000008
.L_31:


//--------------------- .nv.info._Z24apply_blur_filter_kernelPiS_S_iS_ii --------------------------
	.section	.nv.info._Z24apply_blur_filter_kernelPiS_S_iS_ii,"",@"SHT_CUDA_INFO"
	.sectionflags	@""
	.align	4


	//----- nvinfo : EIATTR_CUDA_API_VERSION
	.align		4
        /*0000*/ 	.byte	0x04, 0x37
        /*0002*/ 	.short	(.L_33 - .L_32)
.L_32:
        /*0004*/ 	.word	0x00000082


	//----- nvinfo : EIATTR_KPARAM_INFO
	.align		4
.L_33:
        /*0008*/ 	.byte	0x04, 0x17
        /*000a*/ 	.short	(.L_35 - .L_34)
.L_34:
        /*000c*/ 	.word	0x00000000
        /*0010*/ 	.short	0x0006
        /*0012*/ 	.short	0x002c
        /*0014*/ 	.byte	0x00, 0xf0, 0x11, 0x00


	//----- nvinfo : EIATTR_KPARAM_INFO
	.align		4
.L_35:
        /*0018*/ 	.byte	0x04, 0x17
        /*001a*/ 	.short	(.L_37 - .L_36)
.L_36:
        /*001c*/ 	.word	0x00000000
        /*0020*/ 	.short	0x0005
        /*0022*/ 	.short	0x0028
        /*0024*/ 	.byte	0x00, 0xf0, 0x11, 0x00


	//----- nvinfo : EIATTR_KPARAM_INFO
	.align		4
.L_37:
        /*0028*/ 	.byte	0x04, 0x17
        /*002a*/ 	.short	(.L_39 - .L_38)
.L_38:
        /*002c*/ 	.word	0x00000000
        /*0030*/ 	.short	0x0004
        /*0032*/ 	.short	0x0020
        /*0034*/ 	.byte	0x00, 0xf5, 0x21, 0x00


	//----- nvinfo : EIATTR_KPARAM_INFO
	.align		4
.L_39:
        /*0038*/ 	.byte	0x04, 0x17
        /*003a*/ 	.short	(.L_41 - .L_40)
.L_40:
        /*003c*/ 	.word	0x00000000
        /*0040*/ 	.short	0x0003
        /*0042*/ 	.short	0x0018
        /*0044*/ 	.byte	0x00, 0xf0, 0x11, 0x00


	//----- nvinfo : EIATTR_KPARAM_INFO
	.align		4
.L_41:
        /*0048*/ 	.byte	0x04, 0x17
        /*004a*/ 	.short	(.L_43 - .L_42)
.L_42:
        /*004c*/ 	.word	0x00000000
        /*0050*/ 	.short	0x0002
        /*0052*/ 	.short	0x0010
        /*0054*/ 	.byte	0x00, 0xf5, 0x21, 0x00


	//----- nvinfo : EIATTR_KPARAM_INFO
	.align		4
.L_43:
        /*0058*/ 	.byte	0x04, 0x17
        /*005a*/ 	.short	(.L_45 - .L_44)
.L_44:
        /*005c*/ 	.word	0x00000000
        /*0060*/ 	.short	0x0001
        /*0062*/ 	.short	0x0008
        /*0064*/ 	.byte	0x00, 0xf5, 0x21, 0x00


	//----- nvinfo : EIATTR_KPARAM_INFO
	.align		4
.L_45:
        /*0068*/ 	.byte	0x04, 0x17
        /*006a*/ 	.short	(.L_47 - .L_46)
.L_46:
        /*006c*/ 	.word	0x00000000
        /*0070*/ 	.short	0x0000
        /*0072*/ 	.short	0x0000
        /*0074*/ 	.byte	0x00, 0xf5, 0x21, 0x00


	//----- nvinfo : EIATTR_SPARSE_MMA_MASK
	.align		4
.L_47:
        /*0078*/ 	.byte	0x03, 0x50
        /*007a*/ 	.short	0x0000


	//----- nvinfo : EIATTR_MAXREG_COUNT
	.align		4
        /*007c*/ 	.byte	0x03, 0x1b
        /*007e*/ 	.short	0x00ff


	//----- nvinfo : EIATTR_NUM_BARRIERS
	.align		4
        /*0080*/ 	.byte	0x02, 0x4c
        /*0082*/ 	.byte	0x01
	.zero		1


	//----- nvinfo : EIATTR_MERCURY_ISA_VERSION
	.align		4
        /*0084*/ 	.byte	0x03, 0x5f
        /*0086*/ 	.short	0x0101


	//----- nvinfo : EIATTR_VRC_CTA_INIT_COUNT
	.align		4
        /*0088*/ 	.byte	0x02, 0x4a
	.zero		1
	.zero		1


	//----- nvinfo : EIATTR_EXIT_INSTR_OFFSETS
	.align		4
        /*008c*/ 	.byte	0x04, 0x1c
        /*008e*/ 	.short	(.L_49 - .L_48)


	//   ....[0]....
.L_48:
        /*0090*/ 	.word	0x000000d0


	//   ....[1]....
        /*0094*/ 	.word	0x00001300


	//   ....[2]....
        /*0098*/ 	.word	0x00001410


	//----- nvinfo : EIATTR_CRS_STACK_SIZE
	.align		4
.L_49:
        /*009c*/ 	.byte	0x04, 0x1e
        /*009e*/ 	.short	(.L_51 - .L_50)
.L_50:
        /*00a0*/ 	.word	0x00000000


	//----- nvinfo : EIATTR_CBANK_PARAM_SIZE
	.align		4
.L_51:
        /*00a4*/ 	.byte	0x03, 0x19
        /*00a6*/ 	.short	0x0030


	//----- nvinfo : EIATTR_PARAM_CBANK
	.align		4
        /*00a8*/ 	.byte	0x04, 0x0a
        /*00aa*/ 	.short	(.L_53 - .L_52)
	.align		4
.L_52:
        /*00ac*/ 	.word	index@(.nv.constant0._Z24apply_blur_filter_kernelPiS_S_iS_ii)
        /*00b0*/ 	.short	0x0380
        /*00b2*/ 	.short	0x0030


	//----- nvinfo : EIATTR_SW_WAR
	.align		4
.L_53:
        /*00b4*/ 	.byte	0x04, 0x36
        /*00b6*/ 	.short	(.L_55 - .L_54)
.L_54:
        /*00b8*/ 	.word	0x00000008
.L_55:


//--------------------- .nv.callgraph             --------------------------
	.section	.nv.callgraph,"",@"SHT_CUDA_CALLGRAPH"
	.align	4
	.sectionentsize	8
	.align		4
        /*0000*/ 	.word	0x00000000
	.align		4
        /*0004*/ 	.word	0xffffffff
	.align		4
        /*0008*/ 	.word	0x00000000
	.align		4
        /*000c*/ 	.word	0xfffffffe
	.align		4
        /*0010*/ 	.word	0x00000000
	.align		4
        /*0014*/ 	.word	0xfffffffd
	.align		4
        /*0018*/ 	.word	0x00000000
	.align		4
        /*001c*/ 	.word	0xfffffffc


//--------------------- .text._Z19sobel_filter_kernelPiS_ii --------------------------
	.section	.text._Z19sobel_filter_kernelPiS_ii,"ax",@progbits
	.align	128
        .global         _Z19sobel_filter_kernelPiS_ii
        .type           _Z19sobel_filter_kernelPiS_ii,@function
        .size           _Z19sobel_filter_kernelPiS_ii,(.L_x_24 - _Z19sobel_filter_kernelPiS_ii)
        .other          _Z19sobel_filter_kernelPiS_ii,@"STO_CUDA_ENTRY STV_DEFAULT"
_Z19sobel_filter_kernelPiS_ii:
.text._Z19sobel_filter_kernelPiS_ii:
[----:B------:R-:W-:Y:S01]  /*0000*/  LDC R1, c[0x0][0x37c] ;  /* 0x0000df00ff017b82 */ /* 0x000fe20000000800 */
[----:B------:R-:W0:Y:S07]  /*0010*/  S2R R0, SR_TID.Y ;  /* 0x0000000000007919 */ /* 0x000e2e0000002200 */
[----:B------:R-:W0:Y:S01]  /*0020*/  S2UR UR4, SR_CTAID.Y ;  /* 0x00000000000479c3 */ /* 0x000e220000002600 */
[----:B------:R-:W1:Y:S07]  /*0030*/  S2R R2, SR_TID.X ;  /* 0x0000000000027919 */ /* 0x000e6e0000002100 */
[----:B------:R-:W0:Y:S08]  /*0040*/  LDC R7, c[0x0][0x364] ;  /* 0x0000d900ff077b82 */ /* 0x000e300000000800 */
[----:B------:R-:W2:Y:S08]  /*0050*/  LDC.64 R4, c[0x0][0x390] ;  /* 0x0000e400ff047b82 */ /* 0x000eb00000000a00 */
[----:B------:R-:W1:Y:S08]  /*0060*/  S2UR UR5, SR_CTAID.X ;  /* 0x00000000000579c3 */ /* 0x000e700000002500 */
[----:B------:R-:W1:Y:S01]  /*0070*/  LDC R11, c[0x0][0x360] ;  /* 0x0000d800ff0b7b82 */ /* 0x000e620000000800 */
[----:B0-----:R-:W-:-:S02]  /*0080*/  IMAD R7, R7, UR4, R0 ;  /* 0x0000000407077c24 */ /* 0x001fc4000f8e0200 */
[----:B--2---:R-:W-:-:S05]  /*0090*/  VIADD R0, R5, 0xffffffff ;  /* 0xffffffff05007836 */ /* 0x004fca0000000000 */
[----:B------:R-:W-:-:S04]  /*00a0*/  ISETP.GE.AND P0, PT, R7, R0, PT ;  /* 0x000000000700720c */ /* 0x000fc80003f06270 */
[----:B------:R-:W-:Y:S01]  /*00b0*/  ISETP.EQ.OR P0, PT, R7, RZ, P0 ;  /* 0x000000ff0700720c */ /* 0x000fe20000702670 */
[----:B-1----:R-:W-:Y:S01]  /*00c0*/  IMAD R11, R11, UR5, R2 ;  /* 0x000000050b0b7c24 */ /* 0x002fe2000f8e0202 */
[----:B------:R-:W0:Y:S01]  /*00d0*/  LDCU.64 UR4, c[0x0][0x358] ;  /* 0x00006b00ff0477ac */ /* 0x000e220008000a00 */
[----:B------:R-:W-:-:S03]  /*00e0*/  VIADD R2, R4, 0xffffffff ;  /* 0xffffffff04027836 */ /* 0x000fc60000000000 */
[----:B------:R-:W-:-:S04]  /*00f0*/  ISETP.LT.OR P0, PT, R11, 0x1, P0 ;  /* 0x000000010b00780c */ /* 0x000fc80000701670 */
[----:B------:R-:W-:-:S13]  /*0100*/  ISETP.GE.OR P0, PT, R11, R2, P0 ;  /* 0x000000020b00720c */ /* 0x000fda0000706670 */
[----:B0-----:R-:W-:Y:S05]  /*0110*/  @P0 BRA `(.L_x_0) ;  /* 0x00000004001c0947 */ /* 0x001fea0003800000 */
[----:B------:R-:W0:Y:S01]  /*0120*/  LDCU.64 UR6, c[0x0][0x380] ;  /* 0x00007000ff0677ac */ /* 0x000e220008000a00 */
[----:B------:R-:W-:Y:S01]  /*0130*/  IADD3 R7, PT, PT, R7, -0x1, RZ ;  /* 0xffffffff07077810 */ /* 0x000fe20007ffe0ff */
[----:B------:R-:W1:Y:S04]  /*0140*/  LDC.64 R2, c[0x0][0x380] ;  /* 0x0000e000ff027b82 */ /* 0x000e680000000a00 */
[----:B------:R-:W-:-:S04]  /*0150*/  IMAD R0, R7, R4, RZ ;  /* 0x0000000407007224 */ /* 0x000fc800078e02ff */
[----:B------:R-:W-:Y:S01]  /*0160*/  IMAD R6, R4, 0x2, R0 ;  /* 0x0000000204067824 */ /* 0x000fe200078e0200 */
[----:B------:R-:W-:-:S03]  /*0170*/  IADD3 R5, P0, PT, R11, R0, RZ ;  /* 0x000000000b057210 */ /* 0x000fc60007f1e0ff */
[----:B------:R-:W-:Y:S01]  /*0180*/  IMAD.IADD R4, R6, 0x1, -R4 ;  /* 0x0000000106047824 */ /* 0x000fe200078e0a04 */
[----:B------:R-:W-:Y:S01]  /*0190*/  LEA.HI.X.SX32 R10, R0, RZ, 0x1, P0 ;  /* 0x000000ff000a7211 */ /* 0x000fe200000f0eff */
[C---:B------:R-:W-:Y:S01]  /*01a0*/  IMAD.IADD R17, R11.reuse, 0x1, R6 ;  /* 0x000000010b117824 */ /* 0x040fe200078e0206 */
[----:B------:R-:W-:Y:S02]  /*01b0*/  IADD3 R13, P1, PT, R11, R6, RZ ;  /* 0x000000060b0d7210 */ /* 0x000fe40007f3e0ff */
[C---:B0-----:R-:W-:Y:S02]  /*01c0*/  LEA R8, P0, R5.reuse, UR6, 0x2 ;  /* 0x0000000605087c11 */ /* 0x041fe4000f8010ff */
[----:B------:R-:W-:Y:S02]  /*01d0*/  LEA.HI.X.SX32 R14, R6, RZ, 0x1, P1 ;  /* 0x000000ff060e7211 */ /* 0x000fe400008f0eff */
[----:B------:R-:W-:Y:S02]  /*01e0*/  LEA.HI.X R9, R5, UR7, R10, 0x2, P0 ;  /* 0x0000000705097c11 */ /* 0x000fe400080f140a */
[----:B------:R-:W-:-:S02]  /*01f0*/  IADD3 R5, PT, PT, R11, R0, RZ ;  /* 0x000000000b057210 */ /* 0x000fc40007ffe0ff */
[----:B------:R-:W-:Y:S01]  /*0200*/  LEA R12, P1, R13, UR6, 0x2 ;  /* 0x000000060d0c7c11 */ /* 0x000fe2000f8210ff */
[----:B------:R-:W2:Y:S01]  /*0210*/  LDG.E R8, desc[UR4][R8.64+-0x4] ;  /* 0xfffffc0408087981 */ /* 0x000ea2000c1e1900 */
[----:B------:R-:W-:Y:S01]  /*0220*/  IADD3 R0, P0, PT, R11, R4, RZ ;  /* 0x000000040b007210 */ /* 0x000fe20007f1e0ff */
[----:B-1----:R-:W-:Y:S01]  /*0230*/  IMAD.WIDE R10, R5, 0x4, R2 ;  /* 0x00000004050a7825 */ /* 0x002fe200078e0202 */
[----:B------:R-:W-:Y:S02]  /*0240*/  LEA.HI.X R13, R13, UR7, R14, 0x2, P1 ;  /* 0x000000070d0d7c11 */ /* 0x000fe400088f140e */
[----:B------:R-:W-:Y:S02]  /*0250*/  LEA.HI.X.SX32 R7, R4, RZ, 0x1, P0 ;  /* 0x000000ff04077211 */ /* 0x000fe400000f0eff */
[C---:B------:R-:W-:Y:S01]  /*0260*/  LEA R6, P0, R0.reuse, UR6, 0x2 ;  /* 0x0000000600067c11 */ /* 0x040fe2000f8010ff */
[----:B------:R-:W2:Y:S03]  /*0270*/  LDG.E R15, desc[UR4][R10.64+0x4] ;  /* 0x000004040a0f7981 */ /* 0x000ea6000c1e1900 */
[----:B------:R-:W-:Y:S01]  /*0280*/  LEA.HI.X R7, R0, UR7, R7, 0x2, P0 ;  /* 0x0000000700077c11 */ /* 0x000fe200080f1407 */
[----:B------:R-:W3:Y:S01]  /*0290*/  LDG.E R13, desc[UR4][R12.64+-0x4] ;  /* 0xfffffc040c0d7981 */ /* 0x000ee2000c1e1900 */
[----:B------:R-:W-:-:S03]  /*02a0*/  IMAD.WIDE R2, R17, 0x4, R2 ;  /* 0x0000000411027825 */ /* 0x000fc600078e0202 */
[----:B------:R-:W4:Y:S04]  /*02b0*/  LDG.E R0, desc[UR4][R10.64] ;  /* 0x000000040a007981 */ /* 0x000f28000c1e1900 */
[----:B------:R-:W5:Y:S04]  /*02c0*/  LDG.E R16, desc[UR4][R6.64+-0x4] ;  /* 0xfffffc0406107981 */ /* 0x000f68000c1e1900 */
[----:B------:R-:W5:Y:S04]  /*02d0*/  LDG.E R14, desc[UR4][R2.64+0x4] ;  /* 0x00000404020e7981 */ /* 0x000f68000c1e1900 */
[----:B------:R-:W5:Y:S04]  /*02e0*/  LDG.E R4, desc[UR4][R2.64] ;  /* 0x0000000402047981 */ /* 0x000f68000c1e1900 */
[----:B------:R-:W5:Y:S01]  /*02f0*/  LDG.E R17, desc[UR4][R6.64+0x4] ;  /* 0x0000040406117981 */ /* 0x000f62000c1e1900 */
[----:B------:R-:W-:Y:S01]  /*0300*/  BSSY.RECONVERGENT B0, `(.L_x_1) ;  /* 0x0000019000007945 */ /* 0x000fe20003800200 */
[C---:B--2---:R-:W-:Y:S01]  /*0310*/  IMAD.IADD R19, R8.reuse, 0x1, R15 ;  /* 0x0000000108137824 */ /* 0x044fe200078e020f */
[----:B---3--:R-:W-:-:S03]  /*0320*/  IADD3 R9, PT, PT, R8, R13, RZ ;  /* 0x0000000d08097210 */ /* 0x008fc60007ffe0ff */
[----:B----4-:R-:W-:Y:S02]  /*0330*/  IMAD R0, R0, 0x2, R19 ;  /* 0x0000000200007824 */ /* 0x010fe400078e0213 */
[----:B-----5:R-:W-:-:S03]  /*0340*/  IMAD R9, R16, 0x2, R9 ;  /* 0x0000000210097824 */ /* 0x020fc600078e0209 */
[----:B------:R-:W-:Y:S02]  /*0350*/  IADD3 R13, PT, PT, R13, -R0, RZ ;  /* 0x800000000d0d7210 */ /* 0x000fe40007ffe0ff */
[----:B------:R-:W-:-:S03]  /*0360*/  IADD3 R0, PT, PT, -R9, R15, R14 ;  /* 0x0000000f09007210 */ /* 0x000fc60007ffe10e */
[----:B------:R-:W-:Y:S02]  /*0370*/  IMAD R13, R4, 0x2, R13 ;  /* 0x00000002040d7824 */ /* 0x000fe400078e020d */
[----:B------:R-:W-:-:S03]  /*0380*/  IMAD R0, R17, 0x2, R0 ;  /* 0x0000000211007824 */ /* 0x000fc600078e0200 */
[----:B------:R-:W-:Y:S02]  /*0390*/  IADD3 R13, PT, PT, R14, R13, RZ ;  /* 0x0000000d0e0d7210 */ /* 0x000fe40007ffe0ff */
[----:B------:R-:W-:Y:S02]  /*03a0*/  I2FP.F32.S32 R0, R0 ;  /* 0x0000000000007245 */ /* 0x000fe40000201400 */
[----:B------:R-:W-:-:S03]  /*03b0*/  I2FP.F32.S32 R13, R13 ;  /* 0x0000000d000d7245 */ /* 0x000fc60000201400 */
[----:B------:R-:W-:-:S04]  /*03c0*/  FMUL R0, R0, R0 ;  /* 0x0000000000007220 */ /* 0x000fc80000400000 */
[----:B------:R-:W-:-:S04]  /*03d0*/  FFMA R0, R13, R13, R0 ;  /* 0x0000000d0d007223 */ /* 0x000fc80000000000 */
[----:B------:R-:W-:Y:S01]  /*03e0*/  VIADD R2, R0, 0xf3000000 ;  /* 0xf300000000027836 */ /* 0x000fe20000000000 */
[----:B------:R0:W1:Y:S04]  /*03f0*/  MUFU.RSQ R3, R0 ;  /* 0x0000000000037308 */ /* 0x0000680000001400 */
[----:B------:R-:W-:-:S13]  /*0400*/  ISETP.GT.U32.AND P0, PT, R2, 0x727fffff, PT ;  /* 0x727fffff0200780c */ /* 0x000fda0003f04070 */
[----:B01----:R-:W-:Y:S05]  /*0410*/  @!P0 BRA `(.L_x_2) ;  /* 0x00000000000c8947 */ /* 0x003fea0003800000 */
[----:B------:R-:W-:-:S07]  /*0420*/  MOV R9, 0x440 ;  /* 0x0000044000097802 */ /* 0x000fce0000000f00 */
[----:B------:R-:W-:Y:S05]  /*0430*/  CALL.REL.NOINC `($__internal_0_$__cuda_sm20_sqrt_rn_f32_slowpath) ;  /* 0x0000000000a07944 */ /* 0x000fea0003c00000 */
[----:B------:R-:W-:Y:S05]  /*0440*/  BRA `(.L_x_3) ;  /* 0x0000000000107947 */ /* 0x000fea0003800000 */
.L_x_2:
[----:B------:R-:W-:Y:S01]  /*0450*/  FMUL.FTZ R7, R0, R3 ;  /* 0x0000000300077220 */ /* 0x000fe20000410000 */
[----:B------:R-:W-:-:S03]  /*0460*/  FMUL.FTZ R3, R3, 0.5 ;  /* 0x3f00000003037820 */ /* 0x000fc60000410000 */
[----:B------:R-:W-:-:S04]  /*0470*/  FFMA R0, -R7, R7, R0 ;  /* 0x0000000707007223 */ /* 0x000fc80000000100 */
[----:B------:R-:W-:-:S07]  /*0480*/  FFMA R0, R0, R3, R7 ;  /* 0x0000000300007223 */ /* 0x000fce0000000007 */
.L_x_3:
[----:B------:R-:W-:Y:S05]  /*0490*/  BSYNC.RECONVERGENT B0 ;  /* 0x0000000000007941 */ /* 0x000fea0003800200 */
.L_x_1:
[----:B------:R-:W-:-:S05]  /*04a0*/  FMUL R0, R0, 0.25 ;  /* 0x3e80000000007820 */ /* 0x000fca0000400000 */
[----:B------:R-:W-:-:S13]  /*04b0*/  FSETP.GT.AND P0, PT, R0, 50, PT ;  /* 0x424800000000780b */ /* 0x000fda0003f04000 */
[----:B------:R-:W0:Y:S01]  /*04c0*/  @P0 LDC R0, c[0x0][0x390] ;  /* 0x0000e400ff000b82 */ /* 0x000e220000000800 */
[----:B------:R-:W-:-:S07]  /*04d0*/  @P0 IMAD.MOV.U32 R9, RZ, RZ, 0xff ;  /* 0x000000ffff090424 */ /* 0x000fce00078e00ff */
[----:B------:R-:W1:Y:S01]  /*04e0*/  @P0 LDC.64 R2, c[0x0][0x388] ;  /* 0x0000e200ff020b82 */ /* 0x000e620000000a00 */
[----:B0-----:R-:W-:-:S05]  /*04f0*/  @P0 IADD3 R7, PT, PT, R5, R0, RZ ;  /* 0x0000000005070210 */ /* 0x001fca0007ffe0ff */
[----:B-1----:R-:W-:-:S05]  /*0500*/  @P0 IMAD.WIDE R2, R7, 0x4, R2 ;  /* 0x0000000407020825 */ /* 0x002fca00078e0202 */
[----:B------:R0:W-:Y:S01]  /*0510*/  @P0 STG.E desc[UR4][R2.64], R9 ;  /* 0x0000000902000986 */ /* 0x0001e2000c101904 */
[----:B------:R-:W-:Y:S05]  /*0520*/  @P0 EXIT ;  /* 0x000000000000094d */ /* 0x000fea0003800000 */
[----:B0-----:R-:W0:Y:S01]  /*0530*/  LDC.64 R2, c[0x0][0x388] ;  /* 0x0000e200ff027b82 */ /* 0x001e220000000a00 */
[----:B------:R-:W1:Y:S02]  /*0540*/  LDCU UR6, c[0x0][0x390] ;  /* 0x00007200ff0677ac */ /* 0x000e640008000800 */
[----:B-1----:R-:W-:-:S05]  /*0550*/  IADD3 R5, PT, PT, R5, UR6, RZ ;  /* 0x0000000605057c10 */ /* 0x002fca000fffe0ff */
[----:B0-----:R-:W-:-:S05]  /*0560*/  IMAD.WIDE R2, R5, 0x4, R2 ;  /* 0x0000000405027825 */ /* 0x001fca00078e0202 */
[----:B------:R-:W-:Y:S01]  /*0570*/  STG.E desc[UR4][R2.64], RZ ;  /* 0x000000ff02007986 */ /* 0x000fe2000c101904 */
[----:B------:R-:W-:Y:S05]  /*0580*/  EXIT ;  /* 0x000000000000794d */ /* 0x000fea0003800000 */
.L_x_0:
[----:B------:R-:W-:Y:S01]  /*0590*/  ISETP.NE.AND P1, PT, R7, R0, PT ;  /* 0x000000000700720c */ /* 0x000fe20003f25270 */
[----:B------:R-:W-:Y:S01]  /*05a0*/  BSSY.RECONVERGENT B0, `(.L_x_4) ;  /* 0x0000009000007945 */ /* 0x000fe20003800200 */
[----:B------:R-:W-:Y:S02]  /*05b0*/  ISETP.GE.AND P0, PT, R11, R4, PT ;  /* 0x000000040b00720c */ /* 0x000fe40003f06270 */
[----:B------:R-:W-:Y:S02]  /*05c0*/  ISETP.NE.AND P1, PT, R7, RZ, P1 ;  /* 0x000000ff0700720c */ /* 0x000fe40000f25270 */
[----:B------:R-:W-:-:S13]  /*05d0*/  ISETP.GT.AND P0, PT, R11, -0x1, !P0 ;  /* 0xffffffff0b00780c */ /* 0x000fda0004704270 */
[----:B------:R-:W-:Y:S05]  /*05e0*/  @P0 BRA !P1, `(.L_x_5) ;  /* 0x0000000000100947 */ /* 0x000fea0004800000 */
[----:B------:R-:W-:-:S04]  /*05f0*/  ISETP.NE.AND P0, PT, R11, R2, PT ;  /* 0x000000020b00720c */ /* 0x000fc80003f05270 */
[----:B------:R-:W-:-:S04]  /*0600*/  ISETP.NE.AND P0, PT, R11, RZ, P0 ;  /* 0x000000ff0b00720c */ /* 0x000fc80000705270 */
[----:B------:R-:W-:-:S13]  /*0610*/  ISETP.GE.OR P0, PT, R7, R0, P0 ;  /* 0x000000000700720c */ /* 0x000fda0000706670 */
[----:B------:R-:W-:Y:S05]  /*0620*/  @P0 EXIT ;  /* 0x000000000000094d */ /* 0x000fea0003800000 */
.L_x_5:
[----:B------:R-:W-:Y:S05]  /*0630*/  BSYNC.RECONVERGENT B0 ;  /* 0x0000000000007941 */ /* 0x000fea0003800200 */
.L_x_4:
[----:B------:R-:W0:Y:S01]  /*0640*/  LDC.64 R2, c[0x0][0x380] ;  /* 0x0000e000ff027b82 */ /* 0x000e220000000a00 */
[----:B------:R-:W-:-:S07]  /*0650*/  IMAD R7, R7, R4, R11 ;  /* 0x0000000407077224 */ /* 0x000fce00078e020b */
[----:B------:R-:W1:Y:S01]  /*0660*/  LDC.64 R4, c[0x0][0x388] ;  /* 0x0000e200ff047b82 */ /* 0x000e620000000a00 */
[----:B0-----:R-:W-:-:S06]  /*0670*/  IMAD.WIDE R2, R7, 0x4, R2 ;  /* 0x0000000407027825 */ /* 0x001fcc00078e0202 */
[----:B------:R-:W2:Y:S01]  /*0680*/  LDG.E R3, desc[UR4][R2.64] ;  /* 0x0000000402037981 */ /* 0x000ea2000c1e1900 */
[----:B-1----:R-:W-:-:S05]  /*0690*/  IMAD.WIDE R4, R7, 0x4, R4 ;  /* 0x0000000407047825 */ /* 0x002fca00078e0204 */
[----:B--2---:R-:W-:Y:S01]  /*06a0*/  STG.E desc[UR4][R4.64], R3 ;  /* 0x0000000304007986 */ /* 0x004fe2000c101904 */
[----:B------:R-:W-:Y:S05]  /*06b0*/  EXIT ;  /* 0x000000000000794d */ /* 0x000fea0003800000 */
        .weak           $__internal_0_$__cuda_sm20_sqrt_rn_f32_slowpath
        .type           $__internal_0_$__cuda_sm20_sqrt_rn_f32_slowpath,@function
        .size           $__internal_0_$__cuda_sm20_sqrt_rn_f32_slowpath,(.L_x_24 - $__internal_0_$__cuda_sm20_sqrt_rn_f32_slowpath)
$__internal_0_$__cuda_sm20_sqrt_rn_f32_slowpath:
[----:B------:R-:W-:-:S13]  /*06c0*/  LOP3.LUT P0, RZ, R0, 0x7fffffff, RZ, 0xc0, !PT ;  /* 0x7fffffff00ff7812 */ /* 0x000fda000780c0ff */
[----:B------:R-:W-:Y:S01]  /*06d0*/  @!P0 IMAD.MOV.U32 R2, RZ, RZ, R0 ;  /* 0x000000ffff028224 */ /* 0x000fe200078e0000 */
[----:B------:R-:W-:Y:S06]  /*06e0*/  @!P0 BRA `(.L_x_6) ;  /* 0x0000000000408947 */ /* 0x000fec0003800000 */
[----:B------:R-:W-:-:S13]  /*06f0*/  FSETP.GEU.FTZ.AND P0, PT, R0, RZ, PT ;  /* 0x000000ff0000720b */ /* 0x000fda0003f1e000 */
[----:B------:R-:W-:Y:S01]  /*0700*/  @!P0 MOV R2, 0x7fffffff ;  /* 0x7fffffff00028802 */ /* 0x000fe20000000f00 */
[----:B------:R-:W-:Y:S06]  /*0710*/  @!P0 BRA `(.L_x_6) ;  /* 0x0000000000348947 */ /* 0x000fec0003800000 */
[----:B------:R-:W-:-:S13]  /*0720*/  FSETP.GTU.FTZ.AND P0, PT, |R0|, +INF , PT ;  /* 0x7f8000000000780b */ /* 0x000fda0003f1c200 */
[----:B------:R-:W-:Y:S01]  /*0730*/  @P0 FADD.FTZ R2, R0, 1 ;  /* 0x3f80000000020421 */ /* 0x000fe20000010000 */
[----:B------:R-:W-:Y:S06]  /*0740*/  @P0 BRA `(.L_x_6) ;  /* 0x0000000000280947 */ /* 0x000fec0003800000 */
[----:B------:R-:W-:-:S13]  /*0750*/  FSETP.NEU.FTZ.AND P0, PT, |R0|, +INF , PT ;  /* 0x7f8000000000780b */ /* 0x000fda0003f1d200 */
[----:B------:R-:W-:-:S04]  /*0760*/  @P0 FFMA R3, R0, 1.84467440737095516160e+19, RZ ;  /* 0x5f80000000030823 */ /* 0x000fc800000000ff */
[----:B------:R-:W0:Y:S02]  /*0770*/  @P0 MUFU.RSQ R2, R3 ;  /* 0x0000000300020308 */ /* 0x000e240000001400 */
[----:B0-----:R-:W-:Y:S01]  /*0780*/  @P0 FMUL.FTZ R4, R3, R2 ;  /* 0x0000000203040220 */ /* 0x001fe20000410000 */
[----:B------:R-:W-:Y:S01]  /*0790*/  @P0 FMUL.FTZ R8, R2, 0.5 ;  /* 0x3f00000002080820 */ /* 0x000fe20000410000 */
[----:B------:R-:W-:Y:S02]  /*07a0*/  @!P0 IMAD.MOV.U32 R2, RZ, RZ, R0 ;  /* 0x000000ffff028224 */ /* 0x000fe400078e0000 */
[----:B------:R-:W-:-:S04]  /*07b0*/  @P0 FADD.FTZ R6, -R4, -RZ ;  /* 0x800000ff04060221 */ /* 0x000fc80000010100 */
[----:B------:R-:W-:-:S04]  /*07c0*/  @P0 FFMA R7, R4, R6, R3 ;  /* 0x0000000604070223 */ /* 0x000fc80000000003 */
[----:B------:R-:W-:-:S04]  /*07d0*/  @P0 FFMA R7, R7, R8, R4 ;  /* 0x0000000807070223 */ /* 0x000fc80000000004 */
[----:B------:R-:W-:-:S07]  /*07e0*/  @P0 FMUL.FTZ R2, R7, 2.3283064365386962891e-10 ;  /* 0x2f80000007020820 */ /* 0x000fce0000410000 */
.L_x_6:
[----:B------:R-:W-:Y:S01]  /*07f0*/  HFMA2 R3, -RZ, RZ, 0, 0 ;  /* 0x00000000ff037431 */ /* 0x000fe200000001ff */
[----:B------:R-:W-:Y:S01]  /*0800*/  MOV R0, R2 ;  /* 0x0000000200007202 */ /* 0x000fe20000000f00 */
[----:B------:R-:W-:-:S04]  /*0810*/  IMAD.MOV.U32 R2, RZ, RZ, R9 ;  /* 0x000000ffff027224 */ /* 0x000fc800078e0009 */
[----:B------:R-:W-:Y:S05]  /*0820*/  RET.REL.NODEC R2 `(_Z19sobel_filter_kernelPiS_ii) ;  /* 0xfffffff402f47950 */ /* 0x000fea0003c3ffff */
.L_x_7:
[----:B------:R-:W-:-:S00]  /*0830*/  BRA `(.L_x_7) ;  /* 0xfffffffc00fc7947 */ /* 0x000fc0000383ffff */
[----:B------:R-:W-:-:S00]  /*0840*/  NOP ;  /* 0x0000000000007918 */ /* 0x000fc00000000000 */
        /* <DEDUP_REMOVED lines=11> */
.L_x_24:


//--------------------- .text._Z24apply_blur_filter_kernelPiS_S_iS_ii --------------------------
	.section	.text._Z24apply_blur_filter_kernelPiS_S_iS_ii,"ax",@progbits
	.align	128
        .global         _Z24apply_blur_filter_kernelPiS_S_iS_ii
        .type           _Z24apply_blur_filter_kernelPiS_S_iS_ii,@function
        .size           _Z24apply_blur_filter_kernelPiS_S_iS_ii,(.L_x_26 - _Z24apply_blur_filter_kernelPiS_S_iS_ii)
        .other          _Z24apply_blur_filter_kernelPiS_S_iS_ii,@"STO_CUDA_ENTRY STV_DEFAULT"
_Z24apply_blur_filter_kernelPiS_S_iS_ii:
.text._Z24apply_blur_filter_kernelPiS_S_iS_ii:
[----:B------:R-:W-:Y:S01]  /*0000*/  LDC R1, c[0x0][0x37c] ;  /* 0x0000df00ff017b82 */ /* 0x000fe20000000800 */
[----:B------:R-:W0:Y:S01]  /*0010*/  S2R R13, SR_TID.X ;  /* 0x00000000000d7919 */ /* 0x000e220000002100 */
[----:B------:R-:W1:Y:S06]  /*0020*/  LDCU UR4, c[0x0][0x364] ;  /* 0x00006c80ff0477ac */ /* 0x000e6c0008000800 */
[----:B------:R-:W2:Y:S01]  /*0030*/  LDC.64 R6, c[0x0][0x3a8] ;  /* 0x0000ea00ff067b82 */ /* 0x000ea20000000a00 */
[----:B------:R-:W0:Y:S01]  /*0040*/  S2R R2, SR_CTAID.X ;  /* 0x0000000000027919 */ /* 0x000e220000002500 */
[----:B------:R-:W0:Y:S01]  /*0050*/  LDCU UR5, c[0x0][0x360] ;  /* 0x00006c00ff0577ac */ /* 0x000e220008000800 */
[----:B------:R-:W1:Y:S01]  /*0060*/  S2R R0, SR_TID.Y ;  /* 0x0000000000007919 */ /* 0x000e620000002200 */
[----:B------:R-:W1:Y:S01]  /*0070*/  S2R R3, SR_CTAID.Y ;  /* 0x0000000000037919 */ /* 0x000e620000002600 */
[----:B0-----:R-:W-:-:S05]  /*0080*/  IMAD R13, R2, UR5, R13 ;  /* 0x00000005020d7c24 */ /* 0x001fca000f8e020d */
[----:B--2---:R-:W-:Y:S01]  /*0090*/  ISETP.GE.AND P0, PT, R13, R6, PT ;  /* 0x000000060d00720c */ /* 0x004fe20003f06270 */
[----:B-1----:R-:W-:-:S05]  /*00a0*/  IMAD R0, R3, UR4, R0 ;  /* 0x0000000403007c24 */ /* 0x002fca000f8e0200 */
[----:B------:R-:W-:-:S04]  /*00b0*/  ISETP.GE.OR P0, PT, R0, R7, P0 ;  /* 0x000000070000720c */ /* 0x000fc80000706670 */
[----:B------:R-:W-:-:S13]  /*00c0*/  ISETP.LT.OR P0, PT, R13, RZ, P0 ;  /* 0x000000ff0d00720c */ /* 0x000fda0000701670 */
[----:B------:R-:W-:Y:S05]  /*00d0*/  @P0 EXIT ;  /* 0x000000000000094d */ /* 0x000fea0003800000 */
[----:B------:R-:W0:Y:S01]  /*00e0*/  LDC.64 R4, c[0x0][0x380] ;  /* 0x0000e000ff047b82 */ /* 0x000e220000000a00 */
[----:B------:R-:W1:Y:S01]  /*00f0*/  LDCU.64 UR6, c[0x0][0x358] ;  /* 0x00006b00ff0677ac */ /* 0x000e620008000a00 */
[----:B------:R-:W-:Y:S01]  /*0100*/  IMAD R9, R0, R6, R13 ;  /* 0x0000000600097224 */ /* 0x000fe200078e020d */
[----:B------:R-:W2:Y:S05]  /*0110*/  LDCU UR4, c[0x0][0x398] ;  /* 0x00007300ff0477ac */ /* 0x000eaa0008000800 */
[----:B------:R-:W3:Y:S01]  /*0120*/  LDC.64 R2, c[0x0][0x388] ;  /* 0x0000e200ff027b82 */ /* 0x000ee20000000a00 */
[----:B0-----:R-:W-:-:S05]  /*0130*/  IMAD.WIDE R4, R9, 0x4, R4 ;  /* 0x0000000409047825 */ /* 0x001fca00078e0204 */
[----:B-1----:R-:W4:Y:S01]  /*0140*/  LDG.E R11, desc[UR6][R4.64] ;  /* 0x00000006040b7981 */ /* 0x002f22000c1e1900 */
[----:B--2---:R-:W-:Y:S01]  /*0150*/  IMAD.U32 R12, RZ, RZ, UR4 ;  /* 0x00000004ff0c7e24 */ /* 0x004fe2000f8e00ff */
[----:B------:R-:W-:Y:S01]  /*0160*/  BSSY.RECONVERGENT B0, `(.L_x_8) ;  /* 0x0000082000007945 */ /* 0x000fe20003800200 */
[----:B---3--:R-:W-:-:S03]  /*0170*/  IMAD.WIDE R2, R9, 0x4, R2 ;  /* 0x0000000409027825 */ /* 0x008fc600078e0202 */
[----:B------:R-:W-:Y:S02]  /*0180*/  ISETP.GE.AND P0, PT, R0, R12, PT ;  /* 0x0000000c0000720c */ /* 0x000fe40003f06270 */
[----:B----4-:R0:W-:Y:S11]  /*0190*/  STG.E desc[UR6][R2.64], R11 ;  /* 0x0000000b02007986 */ /* 0x0101f6000c101906 */
[----:B------:R-:W-:Y:S05]  /*01a0*/  @!P0 BRA `(.L_x_9) ;  /* 0x0000000400f48947 */ /* 0x000fea0003800000 */
[----:B------:R-:W-:Y:S02]  /*01b0*/  IMAD.IADD R8, R6, 0x1, -R12 ;  /* 0x0000000106087824 */ /* 0x000fe400078e0a0c */
[----:B------:R-:W-:-:S03]  /*01c0*/  IMAD.HI.U32 R7, R7, -0x33333333, RZ ;  /* 0xcccccccd07077827 */ /* 0x000fc600078e00ff */
[----:B------:R-:W-:Y:S02]  /*01d0*/  ISETP.GE.AND P0, PT, R13, R8, PT ;  /* 0x000000080d00720c */ /* 0x000fe40003f06270 */
[-C--:B------:R-:W-:Y:S02]  /*01e0*/  LEA.HI R7, R7, -R12.reuse, RZ, 0x1d ;  /* 0x8000000c07077211 */ /* 0x080fe400078fe8ff */
[----:B------:R-:W-:-:S04]  /*01f0*/  ISETP.LT.OR P0, PT, R13, R12, P0 ;  /* 0x0000000c0d00720c */ /* 0x000fc80000701670 */
[----:B------:R-:W-:-:S13]  /*0200*/  ISETP.GE.OR P0, PT, R0, R7, P0 ;  /* 0x000000070000720c */ /* 0x000fda0000706670 */
[----:B------:R-:W-:Y:S05]  /*0210*/  @P0 BRA `(.L_x_9) ;  /* 0x0000000400d80947 */ /* 0x000fea0003800000 */
[----:B------:R-:W-:Y:S01]  /*0220*/  ISETP.GE.AND P0, PT, R12, RZ, PT ;  /* 0x000000ff0c00720c */ /* 0x000fe20003f06270 */
[----:B------:R-:W-:-:S12]  /*0230*/  IMAD.MOV.U32 R18, RZ, RZ, RZ ;  /* 0x000000ffff127224 */ /* 0x000fd800078e00ff */
[----:B------:R-:W-:Y:S05]  /*0240*/  @!P0 BRA `(.L_x_10) ;  /* 0x0000000400588947 */ /* 0x000fea0003800000 */
[----:B------:R-:W-:Y:S02]  /*0250*/  IMAD.SHL.U32 R17, R12, 0x2, RZ ;  /* 0x000000020c117824 */ /* 0x000fe400078e00ff */
[----:B------:R-:W-:Y:S02]  /*0260*/  IMAD.MOV R16, RZ, RZ, -R12 ;  /* 0x000000ffff107224 */ /* 0x000fe400078e0a0c */
[----:B------:R-:W-:Y:S01]  /*0270*/  IMAD.MOV.U32 R18, RZ, RZ, RZ ;  /* 0x000000ffff127224 */ /* 0x000fe200078e00ff */
[C---:B------:R-:W-:Y:S02]  /*0280*/  LOP3.LUT R7, R17.reuse, 0x6, RZ, 0xc0, !PT ;  /* 0x0000000611077812 */ /* 0x040fe400078ec0ff */
[----:B------:R-:W-:Y:S02]  /*0290*/  LOP3.LUT R6, R17, 0xe, RZ, 0xc0, !PT ;  /* 0x0000000e11067812 */ /* 0x000fe400078ec0ff */
[----:B------:R-:W-:Y:S01]  /*02a0*/  ISETP.GE.U32.AND P1, PT, R7, 0x3, PT ;  /* 0x000000030700780c */ /* 0x000fe20003f26070 */
[----:B------:R-:W-:Y:S01]  /*02b0*/  IMAD.MOV.U32 R7, RZ, RZ, R16 ;  /* 0x000000ffff077224 */ /* 0x000fe200078e0010 */
[----:B------:R-:W-:-:S02]  /*02c0*/  ISETP.GE.U32.AND P0, PT, R6, 0x7, PT ;  /* 0x000000070600780c */ /* 0x000fc40003f06070 */
[----:B------:R-:W-:-:S11]  /*02d0*/  LOP3.LUT R17, R17, 0x7ffffff0, RZ, 0xc0, !PT ;  /* 0x7ffffff011117812 */ /* 0x000fd600078ec0ff */
.L_x_13:
[----:B------:R-:W1:Y:S01]  /*02e0*/  LDCU UR4, c[0x0][0x398] ;  /* 0x00007300ff0477ac */ /* 0x000e620008000800 */
[----:B------:R-:W2:Y:S01]  /*02f0*/  LDC.64 R8, c[0x0][0x380] ;  /* 0x0000e000ff087b82 */ /* 0x000ea20000000a00 */
[----:B------:R-:W-:Y:S01]  /*0300*/  IMAD.IADD R23, R0, 0x1, R7 ;  /* 0x0000000100177824 */ /* 0x000fe200078e0207 */
[----:B------:R-:W3:Y:S01]  /*0310*/  LDCU UR5, c[0x0][0x3a8] ;  /* 0x00007500ff0577ac */ /* 0x000ee20008000800 */
[----:B------:R-:W-:Y:S02]  /*0320*/  IMAD.MOV.U32 R24, RZ, RZ, R16 ;  /* 0x000000ffff187224 */ /* 0x000fe400078e0010 */
[----:B-1----:R-:W-:Y:S02]  /*0330*/  IMAD.U32 R12, RZ, RZ, UR4 ;  /* 0x00000004ff0c7e24 */ /* 0x002fe4000f8e00ff */
[----:B---3--:R-:W-:-:S03]  /*0340*/  IMAD.U32 R6, RZ, RZ, UR5 ;  /* 0x00000005ff067e24 */ /* 0x008fc6000f8e00ff */
[----:B------:R-:W-:Y:S01]  /*0350*/  ISETP.GE.U32.AND P2, PT, R12, 0x8, PT ;  /* 0x000000080c00780c */ /* 0x000fe20003f46070 */
[----:B------:R-:W-:-:S12]  /*0360*/  IMAD R23, R23, R6, R13 ;  /* 0x0000000617177224 */ /* 0x000fd800078e020d */
[----:B------:R-:W-:Y:S05]  /*0370*/  @!P2 BRA `(.L_x_11) ;  /* 0x000000000080a947 */ /* 0x000fea0003800000 */
[----:B------:R-:W-:-:S07]  /*0380*/  IMAD.MOV.U32 R24, RZ, RZ, R16 ;  /* 0x000000ffff187224 */ /* 0x000fce00078e0010 */
.L_x_12:
[----:B0-----:R-:W0:Y:S01]  /*0390*/  LDC.64 R10, c[0x0][0x380] ;  /* 0x0000e000ff0a7b82 */ /* 0x001e220000000a00 */
[----:B------:R-:W-:-:S04]  /*03a0*/  IMAD.IADD R15, R23, 0x1, R24 ;  /* 0x00000001170f7824 */ /* 0x000fc800078e0218 */
[----:B0-----:R-:W-:-:S05]  /*03b0*/  IMAD.WIDE R10, R15, 0x4, R10 ;  /* 0x000000040f0a7825 */ /* 0x001fca00078e020a */
[----:B------:R-:W3:Y:S04]  /*03c0*/  LDG.E R21, desc[UR6][R10.64] ;  /* 0x000000060a157981 */ /* 0x000ee8000c1e1900 */
[----:B------:R-:W3:Y:S04]  /*03d0*/  LDG.E R22, desc[UR6][R10.64+0x4] ;  /* 0x000004060a167981 */ /* 0x000ee8000c1e1900 */
[----:B------:R-:W4:Y:S04]  /*03e0*/  LDG.E R26, desc[UR6][R10.64+0x8] ;  /* 0x000008060a1a7981 */ /* 0x000f28000c1e1900 */
[----:B------:R-:W4:Y:S04]  /*03f0*/  LDG.E R25, desc[UR6][R10.64+0xc] ;  /* 0x00000c060a197981 */ /* 0x000f28000c1e1900 */
[----:B------:R-:W5:Y:S04]  /*0400*/  LDG.E R19, desc[UR6][R10.64+0x10] ;  /* 0x000010060a137981 */ /* 0x000f68000c1e1900 */
[----:B------:R-:W5:Y:S04]  /*0410*/  LDG.E R20, desc[UR6][R10.64+0x14] ;  /* 0x000014060a147981 */ /* 0x000f68000c1e1900 */
[----:B------:R-:W2:Y:S04]  /*0420*/  LDG.E R14, desc[UR6][R10.64+0x18] ;  /* 0x000018060a0e7981 */ /* 0x000ea8000c1e1900 */
[----:B------:R-:W2:Y:S01]  /*0430*/  LDG.E R15, desc[UR6][R10.64+0x1c] ;  /* 0x00001c060a0f7981 */ /* 0x000ea2000c1e1900 */
[----:B---3--:R-:W-:-:S03]  /*0440*/  IADD3 R21, PT, PT, R22, R21, R18 ;  /* 0x0000001516157210 */ /* 0x008fc60007ffe012 */
[----:B------:R-:W3:Y:S04]  /*0450*/  LDG.E R18, desc[UR6][R10.64+0x20] ;  /* 0x000020060a127981 */ /* 0x000ee8000c1e1900 */
[----:B------:R-:W3:Y:S01]  /*0460*/  LDG.E R22, desc[UR6][R10.64+0x30] ;  /* 0x000030060a167981 */ /* 0x000ee2000c1e1900 */
[----:B----4-:R-:W-:-:S03]  /*0470*/  IADD3 R25, PT, PT, R25, R26, R21 ;  /* 0x0000001a19197210 */ /* 0x010fc60007ffe015 */
[----:B------:R-:W3:Y:S04]  /*0480*/  LDG.E R21, desc[UR6][R10.64+0x24] ;  /* 0x000024060a157981 */ /* 0x000ee8000c1e1900 */
[----:B------:R-:W4:Y:S01]  /*0490*/  LDG.E R26, desc[UR6][R10.64+0x3c] ;  /* 0x00003c060a1a7981 */ /* 0x000f22000c1e1900 */
[----:B-----5:R-:W-:-:S03]  /*04a0*/  IADD3 R25, PT, PT, R20, R19, R25 ;  /* 0x0000001314197210 */ /* 0x020fc60007ffe019 */
[----:B------:R-:W5:Y:S04]  /*04b0*/  LDG.E R19, desc[UR6][R10.64+0x28] ;  /* 0x000028060a137981 */ /* 0x000f68000c1e1900 */
[----:B------:R-:W5:Y:S01]  /*04c0*/  LDG.E R20, desc[UR6][R10.64+0x2c] ;  /* 0x00002c060a147981 */ /* 0x000f62000c1e1900 */
[----:B--2---:R-:W-:-:S03]  /*04d0*/  IADD3 R15, PT, PT, R15, R14, R25 ;  /* 0x0000000e0f0f7210 */ /* 0x004fc60007ffe019 */
[----:B------:R-:W2:Y:S04]  /*04e0*/  LDG.E R25, desc[UR6][R10.64+0x34] ;  /* 0x000034060a197981 */ /* 0x000ea8000c1e1900 */
[----:B------:R-:W4:Y:S01]  /*04f0*/  LDG.E R14, desc[UR6][R10.64+0x38] ;  /* 0x000038060a0e7981 */ /* 0x000f22000c1e1900 */
[----:B------:R-:W-:Y:S01]  /*0500*/  VIADD R24, R24, 0x10 ;  /* 0x0000001018187836 */ /* 0x000fe20000000000 */
[----:B---3--:R-:W-:-:S03]  /*0510*/  IADD3 R15, PT, PT, R21, R18, R15 ;  /* 0x00000012150f7210 */ /* 0x008fc60007ffe00f */
[----:B------:R-:W-:-:S05]  /*0520*/  IMAD.IADD R18, R24, 0x1, R12 ;  /* 0x0000000118127824 */ /* 0x000fca00078e020c */
[----:B------:R-:W-:Y:S02]  /*0530*/  ISETP.NE.AND P2, PT, R18, R17, PT ;  /* 0x000000111200720c */ /* 0x000fe40003f45270 */
[----:B-----5:R-:W-:-:S04]  /*0540*/  IADD3 R15, PT, PT, R20, R19, R15 ;  /* 0x00000013140f7210 */ /* 0x020fc80007ffe00f */
[----:B--2---:R-:W-:-:S04]  /*0550*/  IADD3 R15, PT, PT, R25, R22, R15 ;  /* 0x00000016190f7210 */ /* 0x004fc80007ffe00f */
[----:B----4-:R-:W-:-:S03]  /*0560*/  IADD3 R18, PT, PT, R26, R14, R15 ;  /* 0x0000000e1a127210 */ /* 0x010fc60007ffe00f */
[----:B------:R-:W-:Y:S05]  /*0570*/  @P2 BRA `(.L_x_12) ;  /* 0xfffffffc00842947 */ /* 0x000fea000383ffff */
.L_x_11:
[----:B------:R-:W-:-:S04]  /*0580*/  @P0 IMAD.IADD R15, R23, 0x1, R24 ;  /* 0x00000001170f0824 */ /* 0x000fc800078e0218 */
[----:B--2---:R-:W-:-:S05]  /*0590*/  @P0 IMAD.WIDE R14, R15, 0x4, R8 ;  /* 0x000000040f0e0825 */ /* 0x004fca00078e0208 */
[----:B------:R-:W2:Y:S04]  /*05a0*/  @P0 LDG.E R19, desc[UR6][R14.64] ;  /* 0x000000060e130981 */ /* 0x000ea8000c1e1900 */
[----:B------:R-:W2:Y:S04]  /*05b0*/  @P0 LDG.E R22, desc[UR6][R14.64+0x4] ;  /* 0x000004060e160981 */ /* 0x000ea8000c1e1900 */
[----:B------:R-:W3:Y:S04]  /*05c0*/  @P0 LDG.E R20, desc[UR6][R14.64+0x8] ;  /* 0x000008060e140981 */ /* 0x000ee8000c1e1900 */
[----:B------:R-:W3:Y:S01]  /*05d0*/  @P0 LDG.E R21, desc[UR6][R14.64+0xc] ;  /* 0x00000c060e150981 */ /* 0x000ee2000c1e1900 */
[----:B------:R-:W-:-:S03]  /*05e0*/  @P0 VIADD R24, R24, 0x8 ;  /* 0x0000000818180836 */ /* 0x000fc60000000000 */
[----:B------:R-:W4:Y:S01]  /*05f0*/  @P0 LDG.E R25, desc[UR6][R14.64+0x18] ;  /* 0x000018060e190981 */ /* 0x000f22000c1e1900 */
[C---:B0-----:R-:W-:Y:S02]  /*0600*/  @P1 IMAD.IADD R11, R23.reuse, 0x1, R24 ;  /* 0x00000001170b1824 */ /* 0x041fe400078e0218 */
[----:B------:R-:W-:Y:S01]  /*0610*/  @P1 VIADD R24, R24, 0x4 ;  /* 0x0000000418181836 */ /* 0x000fe20000000000 */
[----:B------:R-:W4:Y:S03]  /*0620*/  @P0 LDG.E R26, desc[UR6][R14.64+0x1c] ;  /* 0x00001c060e1a0981 */ /* 0x000f26000c1e1900 */
[----:B------:R-:W-:Y:S02]  /*0630*/  IMAD.IADD R27, R23, 0x1, R24 ;  /* 0x00000001171b7824 */ /* 0x000fe400078e0218 */
[----:B------:R-:W5:Y:S01]  /*0640*/  @P0 LDG.E R24, desc[UR6][R14.64+0x10] ;  /* 0x000010060e180981 */ /* 0x000f62000c1e1900 */
[----:B------:R-:W-:-:S03]  /*0650*/  @P1 IMAD.WIDE R10, R11, 0x4, R8 ;  /* 0x000000040b0a1825 */ /* 0x000fc600078e0208 */
[----:B------:R-:W5:Y:S01]  /*0660*/  @P0 LDG.E R23, desc[UR6][R14.64+0x14] ;  /* 0x000014060e170981 */ /* 0x000f62000c1e1900 */
[----:B------:R-:W-:Y:S01]  /*0670*/  IMAD.WIDE R8, R27, 0x4, R8 ;  /* 0x000000041b087825 */ /* 0x000fe200078e0208 */
[----:B------:R-:W-:Y:S02]  /*0680*/  LOP3.LUT P2, RZ, R12, 0x1, RZ, 0xc0, !PT ;  /* 0x000000010cff7812 */ /* 0x000fe4000784c0ff */
[----:B------:R-:W4:Y:S04]  /*0690*/  @P1 LDG.E R27, desc[UR6][R10.64+0x4] ;  /* 0x000004060a1b1981 */ /* 0x000f28000c1e1900 */
[----:B------:R-:W4:Y:S07]  /*06a0*/  @P1 LDG.E R28, desc[UR6][R10.64+0xc] ;  /* 0x00000c060a1c1981 */ /* 0x000f2e000c1e1900 */
[----:B------:R-:W4:Y:S04]  /*06b0*/  @P2 LDG.E R15, desc[UR6][R8.64+0x4] ;  /* 0x00000406080f2981 */ /* 0x000f28000c1e1900 */
[----:B------:R-:W4:Y:S01]  /*06c0*/  @P2 LDG.E R14, desc[UR6][R8.64+0x8] ;  /* 0x00000806080e2981 */ /* 0x000f22000c1e1900 */
[----:B--2---:R-:W-:-:S03]  /*06d0*/  @P0 IADD3 R29, PT, PT, R22, R19, R18 ;  /* 0x00000013161d0210 */ /* 0x004fc60007ffe012 */
[----:B------:R-:W2:Y:S04]  /*06e0*/  @P1 LDG.E R22, desc[UR6][R10.64] ;  /* 0x000000060a161981 */ /* 0x000ea8000c1e1900 */
[----:B------:R-:W2:Y:S01]  /*06f0*/  @P1 LDG.E R19, desc[UR6][R10.64+0x8] ;  /* 0x000008060a131981 */ /* 0x000ea2000c1e1900 */
[----:B---3--:R-:W-:-:S03]  /*0700*/  @P0 IADD3 R20, PT, PT, R21, R20, R29 ;  /* 0x0000001415140210 */ /* 0x008fc60007ffe01d */
[----:B------:R-:W3:Y:S01]  /*0710*/  LDG.E R21, desc[UR6][R8.64] ;  /* 0x0000000608157981 */ /* 0x000ee2000c1e1900 */
[----:B------:R-:W-:Y:S02]  /*0720*/  ISETP.NE.AND P3, PT, R7, R12, PT ;  /* 0x0000000c0700720c */ /* 0x000fe40003f65270 */
[----:B-----5:R-:W-:-:S04]  /*0730*/  @P0 IADD3 R20, PT, PT, R23, R24, R20 ;  /* 0x0000001817140210 */ /* 0x020fc80007ffe014 */
[----:B----4-:R-:W-:Y:S01]  /*0740*/  @P0 IADD3 R18, PT, PT, R26, R25, R20 ;  /* 0x000000191a120210 */ /* 0x010fe20007ffe014 */
[----:B------:R-:W-:-:S03]  /*0750*/  VIADD R7, R7, 0x1 ;  /* 0x0000000107077836 */ /* 0x000fc60000000000 */
[----:B--2---:R-:W-:-:S04]  /*0760*/  @P1 IADD3 R22, PT, PT, R27, R22, R18 ;  /* 0x000000161b161210 */ /* 0x004fc80007ffe012 */
[----:B------:R-:W-:-:S05]  /*0770*/  @P1 IADD3 R18, PT, PT, R28, R19, R22 ;  /* 0x000000131c121210 */ /* 0x000fca0007ffe016 */
[----:B---3--:R-:W-:-:S05]  /*0780*/  IMAD.IADD R18, R21, 0x1, R18 ;  /* 0x0000000115127824 */ /* 0x008fca00078e0212 */
[----:B------:R-:W-:Y:S01]  /*0790*/  @P2 IADD3 R18, PT, PT, R14, R15, R18 ;  /* 0x0000000f0e122210 */ /* 0x000fe20007ffe012 */
[----:B------:R-:W-:Y:S06]  /*07a0*/  @P3 BRA `(.L_x_13) ;  /* 0xfffffff800cc3947 */ /* 0x000fec000383ffff */
.L_x_10:
[----:B------:R-:W-:Y:S02]  /*07b0*/  SHF.L.U32 R8, R12, 0x1, RZ ;  /* 0x000000010c087819 */ /* 0x000fe400000006ff */
[----:B------:R-:W-:-:S03]  /*07c0*/  IABS R16, R18 ;  /* 0x0000001200107213 */ /* 0x000fc60000000000 */
[----:B------:R-:W-:-:S05]  /*07d0*/  IMAD R7, R8, R8, R8 ;  /* 0x0000000808077224 */ /* 0x000fca00078e0208 */
[----:B------:R-:W-:-:S04]  /*07e0*/  IADD3 R7, PT, PT, R8, 0x1, R7 ;  /* 0x0000000108077810 */ /* 0x000fc80007ffe007 */
[-C--:B0-----:R-:W-:Y:S02]  /*07f0*/  IABS R11, R7.reuse ;  /* 0x00000007000b7213 */ /* 0x081fe40000000000 */
[-C--:B------:R-:W-:Y:S02]  /*0800*/  IABS R17, R7.reuse ;  /* 0x0000000700117213 */ /* 0x080fe40000000000 */
[----:B------:R-:W0:Y:S01]  /*0810*/  I2F.RP R10, R11 ;  /* 0x0000000b000a7306 */ /* 0x000e220000209400 */
[----:B------:R-:W-:-:S04]  /*0820*/  LOP3.LUT R18, R18, R7, RZ, 0x3c, !PT ;  /* 0x0000000712127212 */ /* 0x000fc800078e3cff */
[----:B------:R-:W-:-:S03]  /*0830*/  ISETP.GE.AND P2, PT, R18, RZ, PT ;  /* 0x000000ff1200720c */ /* 0x000fc60003f46270 */
[----:B0-----:R-:W0:Y:S02]  /*0840*/  MUFU.RCP R10, R10 ;  /* 0x0000000a000a7308 */ /* 0x001e240000001000 */
[----:B0-----:R-:W-:Y:S02]  /*0850*/  VIADD R8, R10, 0xffffffe ;  /* 0x0ffffffe0a087836 */ /* 0x001fe40000000000 */
[----:B------:R-:W-:-:S04]  /*0860*/  IMAD.MOV R10, RZ, RZ, -R17 ;  /* 0x000000ffff0a7224 */ /* 0x000fc800078e0a11 */
[----:B------:R0:W1:Y:S02]  /*0870*/  F2I.FTZ.U32.TRUNC.NTZ R9, R8 ;  /* 0x0000000800097305 */ /* 0x000064000021f000 */
[----:B0-----:R-:W-:Y:S02]  /*0880*/  IMAD.MOV.U32 R8, RZ, RZ, RZ ;  /* 0x000000ffff087224 */ /* 0x001fe400078e00ff */
[----:B-1----:R-:W-:-:S04]  /*0890*/  IMAD.MOV R14, RZ, RZ, -R9 ;  /* 0x000000ffff0e7224 */ /* 0x002fc800078e0a09 */
[----:B------:R-:W-:Y:S02]  /*08a0*/  IMAD R15, R14, R11, RZ ;  /* 0x0000000b0e0f7224 */ /* 0x000fe400078e02ff */
[----:B------:R-:W-:Y:S02]  /*08b0*/  IMAD.MOV.U32 R14, RZ, RZ, R16 ;  /* 0x000000ffff0e7224 */ /* 0x000fe400078e0010 */
[----:B------:R-:W-:-:S06]  /*08c0*/  IMAD.HI.U32 R9, R9, R15, R8 ;  /* 0x0000000f09097227 */ /* 0x000fcc00078e0008 */
[----:B------:R-:W-:-:S04]  /*08d0*/  IMAD.HI.U32 R9, R9, R14, RZ ;  /* 0x0000000e09097227 */ /* 0x000fc800078e00ff */
[----:B------:R-:W-:-:S05]  /*08e0*/  IMAD R8, R9, R10, R14 ;  /* 0x0000000a09087224 */ /* 0x000fca00078e020e */
[----:B------:R-:W-:-:S13]  /*08f0*/  ISETP.GT.U32.AND P1, PT, R11, R8, PT ;  /* 0x000000080b00720c */ /* 0x000fda0003f24070 */
[----:B------:R-:W-:Y:S02]  /*0900*/  @!P1 IMAD.IADD R8, R8, 0x1, -R11 ;  /* 0x0000000108089824 */ /* 0x000fe400078e0a0b */
[----:B------:R-:W-:Y:S01]  /*0910*/  @!P1 VIADD R9, R9, 0x1 ;  /* 0x0000000109099836 */ /* 0x000fe20000000000 */
[----:B------:R-:W-:Y:S02]  /*0920*/  ISETP.NE.AND P1, PT, R7, RZ, PT ;  /* 0x000000ff0700720c */ /* 0x000fe40003f25270 */
[----:B------:R-:W-:-:S13]  /*0930*/  ISETP.GE.U32.AND P0, PT, R8, R11, PT ;  /* 0x0000000b0800720c */ /* 0x000fda0003f06070 */
[----:B------:R-:W-:-:S04]  /*0940*/  @P0 VIADD R9, R9, 0x1 ;  /* 0x0000000109090836 */ /* 0x000fc80000000000 */
[----:B------:R-:W-:Y:S01]  /*0950*/  @!P2 IMAD.MOV R9, RZ, RZ, -R9 ;  /* 0x000000ffff09a224 */ /* 0x000fe200078e0a09 */
[----:B------:R-:W-:-:S05]  /*0960*/  @!P1 LOP3.LUT R9, RZ, R7, RZ, 0x33, !PT ;  /* 0x00000007ff099212 */ /* 0x000fca00078e33ff */
[----:B------:R1:W-:Y:S02]  /*0970*/  STG.E desc[UR6][R2.64], R9 ;  /* 0x0000000902007986 */ /* 0x0003e4000c101906 */
.L_x_9:
[----:B------:R-:W-:Y:S05]  /*0980*/  BSYNC.RECONVERGENT B0 ;  /* 0x0000000000007941 */ /* 0x000fea0003800200 */
.L_x_8:
[----:B------:R-:W0:Y:S01]  /*0990*/  LDCU UR4, c[0x0][0x3ac] ;  /* 0x00007580ff0477ac */ /* 0x000e220008000800 */
[----:B------:R-:W-:Y:S01]  /*09a0*/  I2F.F64 R14, R12 ;  /* 0x0000000c000e7312 */ /* 0x000fe20000201c00 */
[----:B------:R-:W-:Y:S01]  /*09b0*/  BSSY.RECONVERGENT B0, `(.L_x_14) ;  /* 0x000008c000007945 */ /* 0x000fe20003800200 */
[----:B------:R-:W-:-:S06]  /*09c0*/  UMOV UR5, 0x3feccccc ;  /* 0x3feccccc00057882 */ /* 0x000fcc0000000000 */
[----:B-1----:R-:W-:Y:S08]  /*09d0*/  I2F.F64.U32 R8, R0 ;  /* 0x0000000000087312 */ /* 0x002ff00000201800 */
[----:B0-----:R-:W0:Y:S01]  /*09e0*/  I2F.F64.U32 R10, UR4 ;  /* 0x00000004000a7d12 */ /* 0x001e220008201800 */
[----:B------:R-:W-:Y:S01]  /*09f0*/  IADD3 R7, PT, PT, -R12, UR4, RZ ;  /* 0x000000040c077c10 */ /* 0x000fe2000fffe1ff */
[----:B------:R-:W-:-:S03]  /*0a00*/  UMOV UR4, 0xcccccccd ;  /* 0xcccccccd00047882 */ /* 0x000fc60000000000 */
[----:B------:R-:W-:Y:S01]  /*0a10*/  ISETP.GE.AND P0, PT, R0, R7, PT ;  /* 0x000000070000720c */ /* 0x000fe20003f06270 */
[----:B0-----:R-:W-:Y:S01]  /*0a20*/  DFMA R10, R10, UR4, R14 ;  /* 0x000000040a0a7c2b */ /* 0x001fe2000800000e */
[----:B------:R-:W-:-:S05]  /*0a30*/  IMAD.IADD R14, R6, 0x1, -R12 ;  /* 0x00000001060e7824 */ /* 0x000fca00078e0a0c */
[----:B------:R-:W-:-:S06]  /*0a40*/  ISETP.GE.AND P1, PT, R13, R14, PT ;  /* 0x0000000e0d00720c */ /* 0x000fcc0003f26270 */
[----:B------:R-:W-:Y:S01]  /*0a50*/  DSETP.GTU.OR P0, PT, R10, R8, P0 ;  /* 0x000000080a00722a */ /* 0x000fe2000070c400 */
[----:B------:R-:W-:-:S05]  /*0a60*/  ISETP.LT.OR P1, PT, R13, R12, P1 ;  /* 0x0000000c0d00720c */ /* 0x000fca0000f21670 */
[----:B------:R-:W-:-:S13]  /*0a70*/  PLOP3.LUT P0, PT, P0, P1, PT, 0xf8, 0x8f ;  /* 0x00000000008f781c */ /* 0x000fda0000703f70 */
[----:B------:R-:W-:Y:S05]  /*0a80*/  @P0 BRA `(.L_x_15) ;  /* 0x0000000400f80947 */ /* 0x000fea0003800000 */
[----:B------:R-:W-:Y:S01]  /*0a90*/  ISETP.GE.AND P0, PT, R12, RZ, PT ;  /* 0x000000ff0c00720c */ /* 0x000fe20003f06270 */
[----:B------:R-:W-:Y:S01]  /*0aa0*/  BSSY.RECONVERGENT B1, `(.L_x_16) ;  /* 0x000005f000017945 */ /* 0x000fe20003800200 */
[----:B------:R-:W-:-:S11]  /*0ab0*/  IMAD.MOV.U32 R19, RZ, RZ, RZ ;  /* 0x000000ffff137224 */ /* 0x000fd600078e00ff */
[----:B------:R-:W-:Y:S05]  /*0ac0*/  @!P0 BRA `(.L_x_17) ;  /* 0x0000000400708947 */ /* 0x000fea0003800000 */
[----:B------:R-:W-:Y:S02]  /*0ad0*/  IMAD.SHL.U32 R18, R12, 0x2, RZ ;  /* 0x000000020c127824 */ /* 0x000fe400078e00ff */
[--C-:B------:R-:W-:Y:S02]  /*0ae0*/  IMAD.MOV R16, RZ, RZ, -R12.reuse ;  /* 0x000000ffff107224 */ /* 0x100fe400078e0a0c */
[----:B------:R-:W-:Y:S01]  /*0af0*/  IMAD.IADD R17, R13, 0x1, -R12 ;  /* 0x000000010d117824 */ /* 0x000fe200078e0a0c */
[C---:B------:R-:W-:Y:S01]  /*0b00*/  LOP3.LUT R6, R18.reuse, 0xe, RZ, 0xc0, !PT ;  /* 0x0000000e12067812 */ /* 0x040fe200078ec0ff */
[----:B------:R-:W-:Y:S01]  /*0b10*/  IMAD.MOV.U32 R19, RZ, RZ, RZ ;  /* 0x000000ffff137224 */ /* 0x000fe200078e00ff */
[C---:B------:R-:W-:Y:S02]  /*0b20*/  LOP3.LUT R7, R18.reuse, 0x6, RZ, 0xc0, !PT ;  /* 0x0000000612077812 */ /* 0x040fe400078ec0ff */
[----:B------:R-:W-:Y:S02]  /*0b30*/  LOP3.LUT R18, R18, 0xfffffff0, RZ, 0xc0, !PT ;  /* 0xfffffff012127812 */ /* 0x000fe400078ec0ff */
[----:B------:R-:W-:-:S02]  /*0b40*/  ISETP.GE.U32.AND P1, PT, R7, 0x3, PT ;  /* 0x000000030700780c */ /* 0x000fc40003f26070 */
[----:B------:R-:W-:Y:S01]  /*0b50*/  ISETP.GE.U32.AND P0, PT, R6, 0x7, PT ;  /* 0x000000070600780c */ /* 0x000fe20003f06070 */
[----:B------:R-:W-:Y:S01]  /*0b60*/  IMAD.MOV R18, RZ, RZ, -R18 ;  /* 0x000000ffff127224 */ /* 0x000fe200078e0a12 */
[----:B------:R-:W-:-:S11]  /*0b70*/  MOV R7, R16 ;  /* 0x0000001000077202 */ /* 0x000fd60000000f00 */
.L_x_20:
[----:B------:R-:W0:Y:S01]  /*0b80*/  LDCU UR4, c[0x0][0x398] ;  /* 0x00007300ff0477ac */ /* 0x000e220008000800 */
[----:B------:R-:W-:Y:S02]  /*0b90*/  IMAD.IADD R14, R0, 0x1, R7 ;  /* 0x00000001000e7824 */ /* 0x000fe400078e0207 */
[----:B------:R-:W-:Y:S01]  /*0ba0*/  IMAD.MOV.U32 R20, RZ, RZ, R16 ;  /* 0x000000ffff147224 */ /* 0x000fe200078e0010 */
[----:B------:R-:W1:Y:S01]  /*0bb0*/  LDCU UR5, c[0x0][0x3a8] ;  /* 0x00007500ff0577ac */ /* 0x000e620008000800 */
[----:B0-----:R-:W-:Y:S02]  /*0bc0*/  IMAD.U32 R12, RZ, RZ, UR4 ;  /* 0x00000004ff0c7e24 */ /* 0x001fe4000f8e00ff */
[----:B-1----:R-:W-:-:S03]  /*0bd0*/  IMAD.U32 R6, RZ, RZ, UR5 ;  /* 0x00000005ff067e24 */ /* 0x002fc6000f8e00ff */
[----:B------:R-:W-:-:S13]  /*0be0*/  ISETP.GE.U32.AND P2, PT, R12, 0x8, PT ;  /* 0x000000080c00780c */ /* 0x000fda0003f46070 */
[----:B------:R-:W-:Y:S05]  /*0bf0*/  @!P2 BRA `(.L_x_18) ;  /* 0x000000000090a947 */ /* 0x000fea0003800000 */
[----:B------:R-:W-:Y:S01]  /*0c00*/  BSSY.RECONVERGENT B2, `(.L_x_18) ;  /* 0x0000023000027945 */ /* 0x000fe20003800200 */
[----:B------:R-:W-:Y:S02]  /*0c10*/  IMAD R11, R14, R6, R17 ;  /* 0x000000060e0b7224 */ /* 0x000fe400078e0211 */
[----:B------:R-:W-:Y:S02]  /*0c20*/  IMAD.MOV.U32 R10, RZ, RZ, R18 ;  /* 0x000000ffff0a7224 */ /* 0x000fe400078e0012 */
[----:B------:R-:W-:-:S07]  /*0c30*/  IMAD.MOV.U32 R20, RZ, RZ, R16 ;  /* 0x000000ffff147224 */ /* 0x000fce00078e0010 */
.L_x_19:
[----:B------:R-:W0:Y:S02]  /*0c40*/  LDC.64 R8, c[0x0][0x380] ;  /* 0x0000e000ff087b82 */ /* 0x000e240000000a00 */
[----:B0-----:R-:W-:-:S05]  /*0c50*/  IMAD.WIDE R8, R11, 0x4, R8 ;  /* 0x000000040b087825 */ /* 0x001fca00078e0208 */
[----:B------:R-:W2:Y:S04]  /*0c60*/  LDG.E R24, desc[UR6][R8.64] ;  /* 0x0000000608187981 */ /* 0x000ea8000c1e1900 */
[----:B------:R-:W2:Y:S04]  /*0c70*/  LDG.E R21, desc[UR6][R8.64+0x4] ;  /* 0x0000040608157981 */ /* 0x000ea8000c1e1900 */
[----:B------:R-:W3:Y:S04]  /*0c80*/  LDG.E R26, desc[UR6][R8.64+0x8] ;  /* 0x00000806081a7981 */ /* 0x000ee8000c1e1900 */
[----:B------:R-:W3:Y:S04]  /*0c90*/  LDG.E R23, desc[UR6][R8.64+0xc] ;  /* 0x00000c0608177981 */ /* 0x000ee8000c1e1900 */
[----:B------:R-:W4:Y:S04]  /*0ca0*/  LDG.E R15, desc[UR6][R8.64+0x10] ;  /* 0x00001006080f7981 */ /* 0x000f28000c1e1900 */
[----:B------:R-:W4:Y:S04]  /*0cb0*/  LDG.E R22, desc[UR6][R8.64+0x14] ;  /* 0x0000140608167981 */ /* 0x000f28000c1e1900 */
[----:B------:R-:W5:Y:S04]  /*0cc0*/  LDG.E R25, desc[UR6][R8.64+0x34] ;  /* 0x0000340608197981 */ /* 0x000f68000c1e1900 */
[----:B------:R-:W5:Y:S01]  /*0cd0*/  LDG.E R27, desc[UR6][R8.64+0x3c] ;  /* 0x00003c06081b7981 */ /* 0x000f62000c1e1900 */
[----:B--2---:R-:W-:-:S03]  /*0ce0*/  IADD3 R21, PT, PT, R21, R24, R19 ;  /* 0x0000001815157210 */ /* 0x004fc60007ffe013 */
[----:B------:R-:W2:Y:S04]  /*0cf0*/  LDG.E R19, desc[UR6][R8.64+0x18] ;  /* 0x0000180608137981 */ /* 0x000ea8000c1e1900 */
[----:B------:R-:W2:Y:S01]  /*0d00*/  LDG.E R24, desc[UR6][R8.64+0x1c] ;  /* 0x00001c0608187981 */ /* 0x000ea2000c1e1900 */
[----:B---3--:R-:W-:-:S03]  /*0d10*/  IADD3 R23, PT, PT, R23, R26, R21 ;  /* 0x0000001a17177210 */ /* 0x008fc60007ffe015 */
[----:B------:R-:W3:Y:S04]  /*0d20*/  LDG.E R21, desc[UR6][R8.64+0x20] ;  /* 0x0000200608157981 */ /* 0x000ee8000c1e1900 */
[----:B------:R-:W3:Y:S01]  /*0d30*/  LDG.E R26, desc[UR6][R8.64+0x24] ;  /* 0x00002406081a7981 */ /* 0x000ee2000c1e1900 */
[----:B----4-:R-:W-:-:S03]  /*0d40*/  IADD3 R23, PT, PT, R22, R15, R23 ;  /* 0x0000000f16177210 */ /* 0x010fc60007ffe017 */
[----:B------:R-:W4:Y:S04]  /*0d50*/  LDG.E R22, desc[UR6][R8.64+0x28] ;  /* 0x0000280608167981 */ /* 0x000f28000c1e1900 */
[----:B------:R-:W4:Y:S01]  /*0d60*/  LDG.E R15, desc[UR6][R8.64+0x2c] ;  /* 0x00002c06080f7981 */ /* 0x000f22000c1e1900 */
[----:B--2---:R-:W-:-:S03]  /*0d70*/  IADD3 R23, PT, PT, R24, R19, R23 ;  /* 0x0000001318177210 */ /* 0x004fc60007ffe017 */
[----:B------:R-:W5:Y:S04]  /*0d80*/  LDG.E R24, desc[UR6][R8.64+0x30] ;  /* 0x0000300608187981 */ /* 0x000f68000c1e1900 */
[----:B------:R-:W2:Y:S01]  /*0d90*/  LDG.E R19, desc[UR6][R8.64+0x38] ;  /* 0x0000380608137981 */ /* 0x000ea2000c1e1900 */
[----:B------:R-:W-:Y:S01]  /*0da0*/  VIADD R10, R10, 0x10 ;  /* 0x000000100a0a7836 */ /* 0x000fe20000000000 */
[----:B---3--:R-:W-:-:S04]  /*0db0*/  IADD3 R21, PT, PT, R26, R21, R23 ;  /* 0x000000151a157210 */ /* 0x008fc80007ffe017 */
[----:B------:R-:W-:Y:S02]  /*0dc0*/  ISETP.NE.AND P2, PT, R10, RZ, PT ;  /* 0x000000ff0a00720c */ /* 0x000fe40003f45270 */
[----:B----4-:R-:W-:Y:S01]  /*0dd0*/  IADD3 R15, PT, PT, R15, R22, R21 ;  /* 0x000000160f0f7210 */ /* 0x010fe20007ffe015 */
[----:B------:R-:W-:Y:S02]  /*0de0*/  VIADD R20, R20, 0x10 ;  /* 0x0000001014147836 */ /* 0x000fe40000000000 */
[----:B------:R-:W-:Y:S01]  /*0df0*/  VIADD R11, R11, 0x10 ;  /* 0x000000100b0b7836 */ /* 0x000fe20000000000 */
[----:B-----5:R-:W-:-:S04]  /*0e00*/  IADD3 R24, PT, PT, R25, R24, R15 ;  /* 0x0000001819187210 */ /* 0x020fc80007ffe00f */
[----:B--2---:R-:W-:-:S03]  /*0e10*/  IADD3 R19, PT, PT, R27, R19, R24 ;  /* 0x000000131b137210 */ /* 0x004fc60007ffe018 */
[----:B------:R-:W-:Y:S05]  /*0e20*/  @P2 BRA `(.L_x_19) ;  /* 0xfffffffc00842947 */ /* 0x000fea000383ffff */
[----:B------:R-:W-:Y:S05]  /*0e30*/  BSYNC.RECONVERGENT B2 ;  /* 0x0000000000027941 */ /* 0x000fea0003800200 */
.L_x_18:
[----:B------:R-:W0:Y:S01]  /*0e40*/  LDC.64 R10, c[0x0][0x380] ;  /* 0x0000e000ff0a7b82 */ /* 0x000e220000000a00 */
[----:B------:R-:W-:-:S04]  /*0e50*/  IMAD R27, R14, R6, R13 ;  /* 0x000000060e1b7224 */ /* 0x000fc800078e020d */
[----:B------:R-:W-:-:S04]  /*0e60*/  @P0 IMAD.IADD R15, R27, 0x1, R20 ;  /* 0x000000011b0f0824 */ /* 0x000fc800078e0214 */
[----:B0-----:R-:W-:-:S05]  /*0e70*/  @P0 IMAD.WIDE R14, R15, 0x4, R10 ;  /* 0x000000040f0e0825 */ /* 0x001fca00078e020a */
[----:B------:R-:W2:Y:S04]  /*0e80*/  @P0 LDG.E R8, desc[UR6][R14.64] ;  /* 0x000000060e080981 */ /* 0x000ea8000c1e1900 */
[----:B------:R-:W2:Y:S04]  /*0e90*/  @P0 LDG.E R9, desc[UR6][R14.64+0x4] ;  /* 0x000004060e090981 */ /* 0x000ea8000c1e1900 */
[----:B------:R-:W3:Y:S04]  /*0ea0*/  @P0 LDG.E R23, desc[UR6][R14.64+0x8] ;  /* 0x000008060e170981 */ /* 0x000ee8000c1e1900 */
[----:B------:R-:W3:Y:S01]  /*0eb0*/  @P0 LDG.E R22, desc[UR6][R14.64+0xc] ;  /* 0x00000c060e160981 */ /* 0x000ee2000c1e1900 */
[----:B------:R-:W-:-:S03]  /*0ec0*/  @P0 VIADD R20, R20, 0x8 ;  /* 0x0000000814140836 */ /* 0x000fc60000000000 */
[----:B------:R-:W4:Y:S01]  /*0ed0*/  @P0 LDG.E R21, desc[UR6][R14.64+0x10] ;  /* 0x000010060e150981 */ /* 0x000f22000c1e1900 */
[----:B------:R-:W-:-:S03]  /*0ee0*/  LOP3.LUT P3, RZ, R12, 0x1, RZ, 0xc0, !PT ;  /* 0x000000010cff7812 */ /* 0x000fc6000786c0ff */
[----:B------:R-:W5:Y:S04]  /*0ef0*/  @P0 LDG.E R24, desc[UR6][R14.64+0x18] ;  /* 0x000018060e180981 */ /* 0x000f68000c1e1900 */
[----:B------:R-:W5:Y:S01]  /*0f00*/  @P0 LDG.E R25, desc[UR6][R14.64+0x1c] ;  /* 0x00001c060e190981 */ /* 0x000f62000c1e1900 */
[----:B--2---:R-:W-:Y:S01]  /*0f10*/  @P0 IADD3 R8, PT, PT, R9, R8, R19 ;  /* 0x0000000809080210 */ /* 0x004fe20007ffe013 */
[----:B------:R-:W-:Y:S02]  /*0f20*/  @P1 IMAD.IADD R9, R27, 0x1, R20 ;  /* 0x000000011b091824 */ /* 0x000fe400078e0214 */
[----:B------:R-:W-:Y:S01]  /*0f30*/  @P1 VIADD R20, R20, 0x4 ;  /* 0x0000000414141836 */ /* 0x000fe20000000000 */
[----:B---3--:R-:W-:Y:S02]  /*0f40*/  @P0 IADD3 R22, PT, PT, R22, R23, R8 ;  /* 0x0000001716160210 */ /* 0x008fe40007ffe008 */
[----:B------:R-:W4:Y:S01]  /*0f50*/  @P0 LDG.E R23, desc[UR6][R14.64+0x14] ;  /* 0x000014060e170981 */ /* 0x000f22000c1e1900 */
[----:B------:R-:W-:-:S04]  /*0f60*/  @P1 IMAD.WIDE R8, R9, 0x4, R10 ;  /* 0x0000000409081825 */ /* 0x000fc800078e020a */
[----:B------:R-:W-:Y:S01]  /*0f70*/  IMAD.IADD R27, R27, 0x1, R20 ;  /* 0x000000011b1b7824 */ /* 0x000fe200078e0214 */
[----:B------:R-:W2:Y:S04]  /*0f80*/  @P1 LDG.E R26, desc[UR6][R8.64] ;  /* 0x00000006081a1981 */ /* 0x000ea8000c1e1900 */
[----:B------:R-:W2:Y:S01]  /*0f90*/  @P1 LDG.E R20, desc[UR6][R8.64+0x4] ;  /* 0x0000040608141981 */ /* 0x000ea2000c1e1900 */
[----:B------:R-:W-:-:S03]  /*0fa0*/  IMAD.WIDE R10, R27, 0x4, R10 ;  /* 0x000000041b0a7825 */ /* 0x000fc600078e020a */
[----:B------:R-:W3:Y:S04]  /*0fb0*/  @P1 LDG.E R27, desc[UR6][R8.64+0x8] ;  /* 0x00000806081b1981 */ /* 0x000ee8000c1e1900 */
[----:B------:R-:W3:Y:S04]  /*0fc0*/  @P1 LDG.E R14, desc[UR6][R8.64+0xc] ;  /* 0x00000c06080e1981 */ /* 0x000ee8000c1e1900 */
[----:B------:R-:W3:Y:S04]  /*0fd0*/  LDG.E R29, desc[UR6][R10.64] ;  /* 0x000000060a1d7981 */ /* 0x000ee8000c1e1900 */
[----:B------:R-:W3:Y:S04]  /*0fe0*/  @P3 LDG.E R28, desc[UR6][R10.64+0x4] ;  /* 0x000004060a1c3981 */ /* 0x000ee8000c1e1900 */
[----:B------:R-:W3:Y:S01]  /*0ff0*/  @P3 LDG.E R15, desc[UR6][R10.64+0x8] ;  /* 0x000008060a0f3981 */ /* 0x000ee2000c1e1900 */
[C---:B------:R-:W-:Y:S01]  /*1000*/  ISETP.NE.AND P2, PT, R7.reuse, R12, PT ;  /* 0x0000000c0700720c */ /* 0x040fe20003f45270 */
[----:B------:R-:W-:Y:S01]  /*1010*/  VIADD R7, R7, 0x1 ;  /* 0x0000000107077836 */ /* 0x000fe20000000000 */
[----:B----4-:R-:W-:-:S04]  /*1020*/  @P0 IADD3 R21, PT, PT, R23, R21, R22 ;  /* 0x0000001517150210 */ /* 0x010fc80007ffe016 */
[----:B-----5:R-:W-:-:S04]  /*1030*/  @P0 IADD3 R19, PT, PT, R25, R24, R21 ;  /* 0x0000001819130210 */ /* 0x020fc80007ffe015 */
[----:B--2---:R-:W-:-:S04]  /*1040*/  @P1 IADD3 R20, PT, PT, R20, R26, R19 ;  /* 0x0000001a14141210 */ /* 0x004fc80007ffe013 */
[----:B---3--:R-:W-:-:S04]  /*1050*/  @P1 IADD3 R19, PT, PT, R14, R27, R20 ;  /* 0x0000001b0e131210 */ /* 0x008fc80007ffe014 */
[----:B------:R-:W-:-:S04]  /*1060*/  IADD3 R19, PT, PT, R29, R19, RZ ;  /* 0x000000131d137210 */ /* 0x000fc80007ffe0ff */
[----:B------:R-:W-:Y:S01]  /*1070*/  @P3 IADD3 R19, PT, PT, R15, R28, R19 ;  /* 0x0000001c0f133210 */ /* 0x000fe20007ffe013 */
[----:B------:R-:W-:Y:S06]  /*1080*/  @P2 BRA `(.L_x_20) ;  /* 0xfffffff800bc2947 */ /* 0x000fec000383ffff */
.L_x_17:
[----:B------:R-:W-:Y:S05]  /*1090*/  BSYNC.RECONVERGENT B1 ;  /* 0x0000000000017941 */ /* 0x000fea0003800200 */
.L_x_16:
[----:B------:R-:W-:Y:S01]  /*10a0*/  IMAD.SHL.U32 R12, R12, 0x2, RZ ;  /* 0x000000020c0c7824 */ /* 0x000fe200078e00ff */
[----:B------:R-:W-:-:S03]  /*10b0*/  IABS R14, R19 ;  /* 0x00000013000e7213 */ /* 0x000fc60000000000 */
[----:B------:R-:W-:-:S05]  /*10c0*/  IMAD R7, R12, R12, R12 ;  /* 0x0000000c0c077224 */ /* 0x000fca00078e020c */
[----:B------:R-:W-:-:S04]  /*10d0*/  IADD3 R12, PT, PT, R12, 0x1, R7 ;  /* 0x000000010c0c7810 */ /* 0x000fc80007ffe007 */
[-C--:B------:R-:W-:Y:S02]  /*10e0*/  IABS R11, R12.reuse ;  /* 0x0000000c000b7213 */ /* 0x080fe40000000000 */
[-C--:B------:R-:W-:Y:S02]  /*10f0*/  IABS R16, R12.reuse ;  /* 0x0000000c00107213 */ /* 0x080fe40000000000 */
[----:B------:R-:W0:Y:S01]  /*1100*/  I2F.RP R7, R11 ;  /* 0x0000000b00077306 */ /* 0x000e220000209400 */
[----:B------:R-:W-:-:S04]  /*1110*/  LOP3.LUT R19, R19, R12, RZ, 0x3c, !PT ;  /* 0x0000000c13137212 */ /* 0x000fc800078e3cff */
[----:B------:R-:W-:-:S03]  /*1120*/  ISETP.GE.AND P2, PT, R19, RZ, PT ;  /* 0x000000ff1300720c */ /* 0x000fc60003f46270 */
[----:B0-----:R-:W0:Y:S02]  /*1130*/  MUFU.RCP R7, R7 ;  /* 0x0000000700077308 */ /* 0x001e240000001000 */
[----:B0-----:R-:W-:-:S06]  /*1140*/  VIADD R8, R7, 0xffffffe ;  /* 0x0ffffffe07087836 */ /* 0x001fcc0000000000 */
[----:B------:R0:W1:Y:S02]  /*1150*/  F2I.FTZ.U32.TRUNC.NTZ R9, R8 ;  /* 0x0000000800097305 */ /* 0x000064000021f000 */
[----:B0-----:R-:W-:Y:S02]  /*1160*/  IMAD.MOV.U32 R8, RZ, RZ, RZ ;  /* 0x000000ffff087224 */ /* 0x001fe400078e00ff */
[----:B-1----:R-:W-:-:S04]  /*1170*/  IMAD.MOV R10, RZ, RZ, -R9 ;  /* 0x000000ffff0a7224 */ /* 0x002fc800078e0a09 */
[----:B------:R-:W-:Y:S02]  /*1180*/  IMAD R15, R10, R11, RZ ;  /* 0x0000000b0a0f7224 */ /* 0x000fe400078e02ff */
[----:B------:R-:W-:Y:S02]  /*1190*/  IMAD.MOV.U32 R10, RZ, RZ, R14 ;  /* 0x000000ffff0a7224 */ /* 0x000fe400078e000e */
[----:B------:R-:W-:-:S04]  /*11a0*/  IMAD.HI.U32 R15, R9, R15, R8 ;  /* 0x0000000f090f7227 */ /* 0x000fc800078e0008 */
[----:B------:R-:W-:Y:S02]  /*11b0*/  IMAD.MOV R9, RZ, RZ, -R16 ;  /* 0x000000ffff097224 */ /* 0x000fe400078e0a10 */
        /* <DEDUP_REMOVED lines=11> */
.L_x_15:
[----:B------:R-:W-:Y:S05]  /*1270*/  BSYNC.RECONVERGENT B0 ;  /* 0x0000000000007941 */ /* 0x000fea0003800200 */
.L_x_14:
[----:B------:R-:W1:Y:S01]  /*1280*/  LDCU UR4, c[0x0][0x3ac] ;  /* 0x00007580ff0477ac */ /* 0x000e620008000800 */
[----:B------:R-:W-:Y:S01]  /*1290*/  VIADD R6, R6, 0xffffffff ;  /* 0xffffffff06067836 */ /* 0x000fe20000000000 */
[----:B-1----:R-:W-:Y:S01]  /*12a0*/  UIADD3 UR4, UPT, UPT, UR4, -0x1, URZ ;  /* 0xffffffff04047890 */ /* 0x002fe2000fffe0ff */
[----:B------:R-:W-:Y:S05]  /*12b0*/  BAR.SYNC.DEFER_BLOCKING 0x0 ;  /* 0x0000000000007b1d */ /* 0x000fea0000010000 */
[----:B------:R-:W-:-:S04]  /*12c0*/  ISETP.GE.AND P0, PT, R0, UR4, PT ;  /* 0x0000000400007c0c */ /* 0x000fc8000bf06270 */
[----:B------:R-:W-:-:S04]  /*12d0*/  ISETP.EQ.OR P0, PT, R0, RZ, P0 ;  /* 0x000000ff0000720c */ /* 0x000fc80000702670 */
[----:B------:R-:W-:-:S04]  /*12e0*/  ISETP.LT.OR P0, PT, R13, 0x1, P0 ;  /* 0x000000010d00780c */ /* 0x000fc80000701670 */
[----:B------:R-:W-:-:S13]  /*12f0*/  ISETP.GE.OR P0, PT, R13, R6, P0 ;  /* 0x000000060d00720c */ /* 0x000fda0000706670 */
[----:B------:R-:W-:Y:S05]  /*1300*/  @P0 EXIT ;  /* 0x000000000000094d */ /* 0x000fea0003800000 */
[----:B0-----:R-:W0:Y:S01]  /*1310*/  LDC.64 R6, c[0x0][0x3a0] ;  /* 0x0000e800ff067b82 */ /* 0x001e220000000a00 */
[----:B------:R-:W2:Y:S04]  /*1320*/  LDG.E R11, desc[UR6][R2.64] ;  /* 0x00000006020b7981 */ /* 0x000ea8000c1e1900 */
[----:B------:R-:W2:Y:S04]  /*1330*/  LDG.E R0, desc[UR6][R4.64] ;  /* 0x0000000604007981 */ /* 0x000ea8000c1e1900 */
[----:B0-----:R-:W3:Y:S01]  /*1340*/  LDG.E R6, desc[UR6][R6.64] ;  /* 0x0000000606067981 */ /* 0x001ee2000c1e1900 */
[----:B------:R-:W-:Y:S01]  /*1350*/  BSSY.RECONVERGENT B0, `(.L_x_21) ;  /* 0x000000a000007945 */ /* 0x000fe20003800200 */
[----:B--2---:R-:W-:-:S05]  /*1360*/  IMAD.IADD R0, R11, 0x1, -R0 ;  /* 0x000000010b007824 */ /* 0x004fca00078e0a00 */
[----:B------:R-:W-:-:S04]  /*1370*/  I2FP.F32.S32 R0, R0 ;  /* 0x0000000000007245 */ /* 0x000fc80000201400 */
[----:B------:R-:W-:Y:S02]  /*1380*/  FMNMX R9, R0, -R0, !PT ;  /* 0x8000000000097209 */ /* 0x000fe40007800000 */
[----:B---3--:R-:W-:-:S04]  /*1390*/  I2FP.F32.S32 R8, R6 ;  /* 0x0000000600087245 */ /* 0x008fc80000201400 */
[----:B------:R-:W-:-:S13]  /*13a0*/  FSETP.GT.AND P0, PT, R9, R8, PT ;  /* 0x000000080900720b */ /* 0x000fda0003f04000 */
[----:B------:R-:W-:Y:S05]  /*13b0*/  @!P0 BRA `(.L_x_22) ;  /* 0x00000000000c8947 */ /* 0x000fea0003800000 */
[----:B------:R-:W0:Y:S02]  /*13c0*/  LDC.64 R6, c[0x0][0x390] ;  /* 0x0000e400ff067b82 */ /* 0x000e240000000a00 */
[----:B0-----:R0:W5:Y:S04]  /*13d0*/  ATOMG.E.EXCH.STRONG.GPU PT, RZ, desc[UR6][R6.64], RZ ;  /* 0x800000ff06ff79a8 */ /* 0x001168000c1ef106 */
[----:B------:R0:W5:Y:S02]  /*13e0*/  LDG.E R11, desc[UR6][R2.64] ;  /* 0x00000006020b7981 */ /* 0x000164000c1e1900 */
.L_x_22:
[----:B------:R-:W-:Y:S05]  /*13f0*/  BSYNC.RECONVERGENT B0 ;  /* 0x0000000000007941 */ /* 0x000fea0003800200 */
.L_x_21:
[----:B-----5:R-:W-:Y:S01]  /*1400*/  STG.E desc[UR6][R4.64], R11 ;  /* 0x0000000b04007986 */ /* 0x020fe2000c101906 */
[----:B------:R-:W-:Y:S05]  /*1410*/  EXIT ;  /* 0x000000000000794d */ /* 0x000fea0003800000 */
.L_x_23:
        /* <DEDUP_REMOVED lines=14> */
.L_x_26:


//--------------------- .nv.shared.reserved.0     --------------------------
	.section	.nv.shared.reserved.0,"aw",@nobits
	.weak		__nv_reservedSMEM_offset_0_alias
	.size		__nv_reservedSMEM_offset_0_alias, 0, 64
	.other		__nv_reservedSMEM_offset_0_alias,@"STO_CUDA_RESERVED_SHARED STV_DEFAULT"
__nv_reservedSMEM_offset_0_alias:
	.zero		0
	.zero		64


//--------------------- .nv.constant0._Z19sobel_filter_kernelPiS_ii --------------------------
	.section	.nv.constant0._Z19sobel_filter_kernelPiS_ii,"a",@progbits
	.sectionflags	@""
	.align	4
.nv.constant0._Z19sobel_filter_kernelPiS_ii:
	.zero		920


//--------------------- .nv.constant0._Z24apply_blur_filter_kernelPiS_S_iS_ii --------------------------
	.section	.nv.constant0._Z24apply_blur_filter_kernelPiS_S_iS_ii,"a",@progbits
	.sectionflags	@""
	.align	4
.nv.constant0._Z24apply_blur_filter_kernelPiS_S_iS_ii:
	.zero		944


//--------------------- SYMBOLS --------------------------

	.type		.nv.reservedSmem.offset0,@object
	.size		.nv.reservedSmem.offset0,0x4
